	.target	sm_90a

	.elftype	@"ET_EXEC"


//--------------------- .note.nv.tkinfo           --------------------------
	.section	.note.nv.tkinfo,"",@"SHT_NOTE"
	.sectionflags	@"SHF_NOTE_NV_TKINFO"
	.tkinfo
        /*0018*/ 	.word	0x00000002
        /*0030*/ 	.string	""
        /*0030*/ 	.string	"ptxas"
        /*0030*/ 	.string	"Cuda compilation tools, release 13.0, V13.0.88"
        /*0030*/ 	.string	"Build cuda_13.0.r13.0/compiler.36424714_0"
        /*0030*/ 	.string	"-arch sm_90a -m 64 "



//--------------------- .note.nv.cuinfo           --------------------------
	.section	.note.nv.cuinfo,"",@"SHT_NOTE"
	.sectionflags	@"SHF_NOTE_NV_CUINFO"
        /*0018*/ 	.short	0x0002
        /*001a*/ 	.short	0x005a
        /*001c*/ 	.short	0x0082
	.zero		2


//--------------------- .nv.info                  --------------------------
	.section	.nv.info,"",@"SHT_CUDA_INFO"
	.align	4


	//----- nvinfo : EIATTR_REGCOUNT
	.align		4
        /*0000*/ 	.byte	0x04, 0x2f
        /*0002*/ 	.short	(.L_15 - .L_14)
	.align		4
.L_14:
        /*0004*/ 	.word	index@(_ZN7cutlass13device_kernelINS_4gemm6kernel13GemmUniversalIN4cute5tupleIJiiiiEEENS1_10collective13CollectiveMmaINS1_34MainloopSm90TmaGmmaWarpSpecializedILi5ENS5_IJNS4_1CILi1EEESB_SB_EEENS1_35KernelTmaWarpSpecializedCooperativeEEENS5_IJNSA_ILi256EEESF_NSA_ILi64EEEEEEfNS5_IJlSB_lEEEfSI_NS4_8TiledMMAINS4_8MMA_AtomIJNS4_4SM904GMMA30MMA_64x256x8_F32TF32TF32_SS_TNILNSM_7ScaleInE1ELSO_1EEEEEENS4_6LayoutINS5_IJNSA_ILi2EEESB_SB_EEENS5_IJSB_NSA_ILi0EEESU_EEEEENS5_IJNS4_10UnderscoreESX_SX_EEEEENS4_13SM90_TMA_LOADENS4_14ComposedLayoutINS4_7SwizzleILi3ELi4ELi3EEENS4_18smem_ptr_flag_bitsILi32EEENSR_INS5_IJNSA_ILi8EEENSA_ILi32EEEEEENS5_IJS17_SB_EEEEEEEvNS4_8identityES10_S1B_vS1C_EENS_8epilogue10collective6detail29Sm90TmaWarpSpecializedAdapterINS1F_15DefaultEpilogueIfSI_SI_NS1E_6thread17LinearCombinationIfLi1EffLNS1J_9ScaleType4KindE0ELNS_15FloatRoundStyleE2EfEENS1_15EpilogueDefaultEEEEEvvEEEEvNT_6ParamsE)
        /*0008*/ 	.word	0x000000a8


	//----- nvinfo : EIATTR_FRAME_SIZE
	.align		4
.L_15:
        /*000c*/ 	.byte	0x04, 0x11
        /*000e*/ 	.short	(.L_17 - .L_16)
	.align		4
.L_16:
        /*0010*/ 	.word	index@(_ZN7cutlass13device_kernelINS_4gemm6kernel13GemmUniversalIN4cute5tupleIJiiiiEEENS1_10collective13CollectiveMmaINS1_34MainloopSm90TmaGmmaWarpSpecializedILi5ENS5_IJNS4_1CILi1EEESB_SB_EEENS1_35KernelTmaWarpSpecializedCooperativeEEENS5_IJNSA_ILi256EEESF_NSA_ILi64EEEEEEfNS5_IJlSB_lEEEfSI_NS4_8TiledMMAINS4_8MMA_AtomIJNS4_4SM904GMMA30MMA_64x256x8_F32TF32TF32_SS_TNILNSM_7ScaleInE1ELSO_1EEEEEENS4_6LayoutINS5_IJNSA_ILi2EEESB_SB_EEENS5_IJSB_NSA_ILi0EEESU_EEEEENS5_IJNS4_10UnderscoreESX_SX_EEEEENS4_13SM90_TMA_LOADENS4_14ComposedLayoutINS4_7SwizzleILi3ELi4ELi3EEENS4_18smem_ptr_flag_bitsILi32EEENSR_INS5_IJNSA_ILi8EEENSA_ILi32EEEEEENS5_IJS17_SB_EEEEEEEvNS4_8identityES10_S1B_vS1C_EENS_8epilogue10collective6detail29Sm90TmaWarpSpecializedAdapterINS1F_15DefaultEpilogueIfSI_SI_NS1E_6thread17LinearCombinationIfLi1EffLNS1J_9ScaleType4KindE0ELNS_15FloatRoundStyleE2EfEENS1_15EpilogueDefaultEEEEEvvEEEEvNT_6ParamsE)
        /*0014*/ 	.word	0x00000cf0


	//----- nvinfo : EIATTR_MIN_STACK_SIZE
	.align		4
.L_17:
        /*0018*/ 	.byte	0x04, 0x12
        /*001a*/ 	.short	(.L_19 - .L_18)
	.align		4
.L_18:
        /*001c*/ 	.word	index@(_ZN7cutlass13device_kernelINS_4gemm6kernel13GemmUniversalIN4cute5tupleIJiiiiEEENS1_10collective13CollectiveMmaINS1_34MainloopSm90TmaGmmaWarpSpecializedILi5ENS5_IJNS4_1CILi1EEESB_SB_EEENS1_35KernelTmaWarpSpecializedCooperativeEEENS5_IJNSA_ILi256EEESF_NSA_ILi64EEEEEEfNS5_IJlSB_lEEEfSI_NS4_8TiledMMAINS4_8MMA_AtomIJNS4_4SM904GMMA30MMA_64x256x8_F32TF32TF32_SS_TNILNSM_7ScaleInE1ELSO_1EEEEEENS4_6LayoutINS5_IJNSA_ILi2EEESB_SB_EEENS5_IJSB_NSA_ILi0EEESU_EEEEENS5_IJNS4_10UnderscoreESX_SX_EEEEENS4_13SM90_TMA_LOADENS4_14ComposedLayoutINS4_7SwizzleILi3ELi4ELi3EEENS4_18smem_ptr_flag_bitsILi32EEENSR_INS5_IJNSA_ILi8EEENSA_ILi32EEEEEENS5_IJS17_SB_EEEEEEEvNS4_8identityES10_S1B_vS1C_EENS_8epilogue10collective6detail29Sm90TmaWarpSpecializedAdapterINS1F_15DefaultEpilogueIfSI_SI_NS1E_6thread17LinearCombinationIfLi1EffLNS1J_9ScaleType4KindE0ELNS_15FloatRoundStyleE2EfEENS1_15EpilogueDefaultEEEEEvvEEEEvNT_6ParamsE)
        /*0020*/ 	.word	0x00000cf0
.L_19:


//--------------------- .nv.compat                --------------------------
	.section	.nv.compat,"",@"SHT_CUDA_COMPAT_INFO"
	.align	4
        /*0000*/ 	.byte	0x02, 0x09, 0x01, 0x00, 0x02, 0x02, 0x04, 0x00, 0x02, 0x05, 0x05, 0x00, 0x03, 0x07, 0x01, 0x01
        /*0010*/ 	.byte	0x02, 0x03, 0x01, 0x00, 0x02, 0x06, 0x01, 0x00, 0x04, 0x0b, 0x08, 0x00, 0x00, 0x00, 0x00, 0x00
        /*0020*/ 	.byte	0x00, 0x00, 0x00, 0x00


//--------------------- .nv.info._ZN7cutlass13device_kernelINS_4gemm6kernel13GemmUniversalIN4cute5tupleIJiiiiEEENS1_10collective13CollectiveMmaINS1_34MainloopSm90TmaGmmaWarpSpecializedILi5ENS5_IJNS4_1CILi1EEESB_SB_EEENS1_35KernelTmaWarpSpecializedCooperativeEEENS5_IJNSA_ILi256EEESF_NSA_ILi64EEEEEEfNS5_IJlSB_lEEEfSI_NS4_8TiledMMAINS4_8MMA_AtomIJNS4_4SM904GMMA30MMA_64x256x8_F32TF32TF32_SS_TNILNSM_7ScaleInE1ELSO_1EEEEEENS4_6LayoutINS5_IJNSA_ILi2EEESB_SB_EEENS5_IJSB_NSA_ILi0EEESU_EEEEENS5_IJNS4_10UnderscoreESX_SX_EEEEENS4_13SM90_TMA_LOADENS4_14ComposedLayoutINS4_7SwizzleILi3ELi4ELi3EEENS4_18smem_ptr_flag_bitsILi32EEENSR_INS5_IJNSA_ILi8EEENSA_ILi32EEEEEENS5_IJS17_SB_EEEEEEEvNS4_8identityES10_S1B_vS1C_EENS_8epilogue10collective6detail29Sm90TmaWarpSpecializedAdapterINS1F_15DefaultEpilogueIfSI_SI_NS1E_6thread17LinearCombinationIfLi1EffLNS1J_9ScaleType4KindE0ELNS_15FloatRoundStyleE2EfEENS1_15EpilogueDefaultEEEEEvvEEEEvNT_6ParamsE --------------------------
	.section	.nv.info._ZN7cutlass13device_kernelINS_4gemm6kernel13GemmUniversalIN4cute5tupleIJiiiiEEENS1_10collective13CollectiveMmaINS1_34MainloopSm90TmaGmmaWarpSpecializedILi5ENS5_IJNS4_1CILi1EEESB_SB_EEENS1_35KernelTmaWarpSpecializedCooperativeEEENS5_IJNSA_ILi256EEESF_NSA_ILi64EEEEEEfNS5_IJlSB_lEEEfSI_NS4_8TiledMMAINS4_8MMA_AtomIJNS4_4SM904GMMA30MMA_64x256x8_F32TF32TF32_SS_TNILNSM_7ScaleInE1ELSO_1EEEEEENS4_6LayoutINS5_IJNSA_ILi2EEESB_SB_EEENS5_IJSB_NSA_ILi0EEESU_EEEEENS5_IJNS4_10UnderscoreESX_SX_EEEEENS4_13SM90_TMA_LOADENS4_14ComposedLayoutINS4_7SwizzleILi3ELi4ELi3EEENS4_18smem_ptr_flag_bitsILi32EEENSR_INS5_IJNSA_ILi8EEENSA_ILi32EEEEEENS5_IJS17_SB_EEEEEEEvNS4_8identityES10_S1B_vS1C_EENS_8epilogue10collective6detail29Sm90TmaWarpSpecializedAdapterINS1F_15DefaultEpilogueIfSI_SI_NS1E_6thread17LinearCombinationIfLi1EffLNS1J_9ScaleType4KindE0ELNS_15FloatRoundStyleE2EfEENS1_15EpilogueDefaultEEEEEvvEEEEvNT_6ParamsE,"",@"SHT_CUDA_INFO"
	.sectionflags	@""
	.align	4


	//----- nvinfo : EIATTR_CUDA_API_VERSION
	.align		4
        /*0000*/ 	.byte	0x04, 0x37
        /*0002*/ 	.short	(.L_21 - .L_20)
.L_20:
        /*0004*/ 	.word	0x00000082


	//----- nvinfo : EIATTR_KPARAM_INFO
	.align		4
.L_21:
        /*0008*/ 	.byte	0x04, 0x17
        /*000a*/ 	.short	(.L_23 - .L_22)
.L_22:
        /*000c*/ 	.word	0x00000000
        /*0010*/ 	.short	0x0000
        /*0012*/ 	.short	0x0070
        /*0014*/ 	.byte	0x00, 0xf0, 0x01, 0x10


	//----- nvinfo : EIATTR_SPARSE_MMA_MASK
	.align		4
.L_23:
        /*0018*/ 	.byte	0x03, 0x50
        /*001a*/ 	.short	0x0000


	//----- nvinfo : EIATTR_MAXREG_COUNT
	.align		4
        /*001c*/ 	.byte	0x03, 0x1b
        /*001e*/ 	.short	0x00a8


	//----- nvinfo : EIATTR_NUM_BARRIERS
	.align		4
        /*0020*/ 	.byte	0x02, 0x4c
        /*0022*/ 	.byte	0x01
	.zero		1


	//----- nvinfo : EIATTR_EXTERNS
	.align		4
        /*0024*/ 	.byte	0x04, 0x0f
        /*0026*/ 	.short	(.L_25 - .L_24)


	//   ....[0]....
	.align		4
.L_24:
        /*0028*/ 	.word	index@(__assertfail)


	//----- nvinfo : EIATTR_ANNOTATIONS
	.align		4
.L_25:
        /*002c*/ 	.byte	0x04, 0x55
        /*002e*/ 	.short	(.L_27 - .L_26)


	//   ....[0]....
.L_26:
        /*0030*/ 	.word	0x00000001
        /*0034*/ 	.byte	0xb0, 0x06, 0x00, 0x00, 0x01, 0x00, 0x00, 0x00, 0xd0, 0x06, 0x00, 0x00, 0x01, 0x00, 0x00, 0x00
        /* <DEDUP_REMOVED lines=1382> */
        /*56a4*/ 	.byte	0xf0, 0xfc, 0x01, 0x00, 0x01, 0x00, 0x00, 0x00, 0x10, 0xfd, 0x01, 0x00


	//----- nvinfo : EIATTR_MERCURY_ISA_VERSION
	.align		4
.L_27:
        /*56b0*/ 	.byte	0x03, 0x5f
        /*56b2*/ 	.short	0x0101


	//----- nvinfo : EIATTR_INT_WARP_WIDE_INSTR_OFFSETS
	.align		4
        /*56b4*/ 	.byte	0x04, 0x31
        /*56b6*/ 	.short	(.L_29 - .L_28)


	//   ....[0]....
.L_28:
        /*56b8*/ 	.word	0x00000520


	//   ....[1]....
        /*56bc*/ 	.word	0x00000530


	//   ....[2]....
        /*56c0*/ 	.word	0x000005c0


	//----- nvinfo : EIATTR_COOP_GROUP_MASK_REGIDS
	.align		4
.L_29:
        /*56c4*/ 	.byte	0x04, 0x29
        /*56c6*/ 	.short	(.L_31 - .L_30)


	//   ....[0]....
.L_30:
        /*56c8*/ 	.word	0xffffffff


	//   ....[1]....
        /*56cc*/ 	.word	0xffffffff


	//   ....[2]....
        /*56d0*/ 	.word	0xffffffff


	//   ....[3]....
        /*56d4*/ 	.word	0xffffffff


	//   ....[4]....
        /*56d8*/ 	.word	0xffffffff


	//----- nvinfo : EIATTR_COOP_GROUP_INSTR_OFFSETS
	.align		4
.L_31:
        /*56dc*/ 	.byte	0x04, 0x28
        /*56de*/ 	.short	(.L_33 - .L_32)


	//   ....[0]....
.L_32:
        /*56e0*/ 	.word	0x00000070


	//   ....[1]....
        /*56e4*/ 	.word	0x00000080


	//   ....[2]....
        /*56e8*/ 	.word	0x000001a0


	//   ....[3]....
        /*56ec*/ 	.word	0x000003d0


	//   ....[4]....
        /*56f0*/ 	.word	0x00001190


	//----- nvinfo : EIATTR_REG_RECONFIG
	.align		4
.L_33:
        /*56f4*/ 	.byte	0x01, 0x54
	.zero		2


	//----- nvinfo : EIATTR_SYSCALL_OFFSETS
	.align		4
        /*56f8*/ 	.byte	0x04, 0x46
        /*56fa*/ 	.short	(.L_35 - .L_34)


	//   ....[0]....
.L_34:
        /*56fc*/ 	.word	0x00001340


	//----- nvinfo : EIATTR_MBARRIER_INSTR_OFFSETS
	.align		4
.L_35:
        /*5700*/ 	.byte	0x04, 0x39
        /*5702*/ 	.short	(.L_37 - .L_36)


	//   ....[0]....
.L_36:
        /*5704*/ 	.word	0x00000320
        /*5708*/ 	.word	0x000000ff
        /*570c*/ 	.word	0x00000000
        /*5710*/ 	.short	0x0100
        /*5712*/ 	.byte	0x08
	.zero		1


	//   ....[1]....
        /*5714*/ 	.word	0x00000330
        /*5718*/ 	.word	0x000000ff
        /*571c*/ 	.word	0x00000028
        /*5720*/ 	.short	0x0100
        /*5722*/ 	.byte	0x08
	.zero		1


	//   ....[2]....
        /*5724*/ 	.word	0x00000340
        /*5728*/ 	.word	0x000000ff
        /*572c*/ 	.word	0x00000008
        /*5730*/ 	.short	0x0100
        /*5732*/ 	.byte	0x08
	.zero		1


	//   ....[3]....
        /*5734*/ 	.word	0x00000350
        /*5738*/ 	.word	0x000000ff
        /*573c*/ 	.word	0x00000030
        /*5740*/ 	.short	0x0100
        /*5742*/ 	.byte	0x08
	.zero		1


	//   ....[4]....
        /*5744*/ 	.word	0x00000360
        /*5748*/ 	.word	0x000000ff
        /*574c*/ 	.word	0x00000010
        /*5750*/ 	.short	0x0100
        /*5752*/ 	.byte	0x08
	.zero		1


	//   ....[5]....
        /*5754*/ 	.word	0x00000370
        /*5758*/ 	.word	0x000000ff
        /*575c*/ 	.word	0x00000038
        /*5760*/ 	.short	0x0100
        /*5762*/ 	.byte	0x08
	.zero		1


	//   ....[6]....
        /*5764*/ 	.word	0x00000380
        /*5768*/ 	.word	0x000000ff
        /*576c*/ 	.word	0x00000018
        /*5770*/ 	.short	0x0100
        /*5772*/ 	.byte	0x08
	.zero		1


	//   ....[7]....
        /*5774*/ 	.word	0x00000390
        /*5778*/ 	.word	0x000000ff
        /*577c*/ 	.word	0x00000040
        /*5780*/ 	.short	0x0100
        /*5782*/ 	.byte	0x08
	.zero		1


	//   ....[8]....
        /*5784*/ 	.word	0x000003a0
        /*5788*/ 	.word	0x000000ff
        /*578c*/ 	.word	0x00000020
        /*5790*/ 	.short	0x0100
        /*5792*/ 	.byte	0x08
	.zero		1


	//   ....[9]....
        /*5794*/ 	.word	0x000003b0
        /*5798*/ 	.word	0x000000ff
        /*579c*/ 	.word	0x00000048
        /*57a0*/ 	.short	0x0100
        /*57a2*/ 	.byte	0x08
	.zero		1


	//   ....[10]....
        /*57a4*/ 	.word	0x00000640
        /*57a8*/ 	.word	0x000000ff
        /*57ac*/ 	.word	0x00000060
        /*57b0*/ 	.short	0x0100
        /*57b2*/ 	.byte	0x10
	.zero		1


	//   ....[11]....
        /*57b4*/ 	.word	0x000006e0
        /*57b8*/ 	.word	0x000000ff
        /*57bc*/ 	.word	0x00000068
        /*57c0*/ 	.short	0x0100
        /*57c2*/ 	.byte	0x10
	.zero		1


	//   ....[12]....
        /*57c4*/ 	.word	0x000013e0
        /*57c8*/ 	.word	0x00000003
        /*57cc*/ 	.word	0x00000000
        /*57d0*/ 	.short	0x010a
        /*57d2*/ 	.byte	0x3f
	.zero		1


	//   ....[13]....
        /*57d4*/ 	.word	0x00001420
        /*57d8*/ 	.word	0x00000003
        /*57dc*/ 	.word	0x00000000
        /*57e0*/ 	.short	0x010a
        /*57e2*/ 	.byte	0x3f
	.zero		1


	//   ....[14]....
        /*57e4*/ 	.word	0x00008a00
        /*57e8*/ 	.word	0x000000ff
        /*57ec*/ 	.word	0x00000000
        /*57f0*/ 	.short	0x010a
        /*57f2*/ 	.byte	0x0a
	.zero		1


	//   ....[15]....
        /*57f4*/ 	.word	0x00008a40
        /*57f8*/ 	.word	0x000000ff
        /*57fc*/ 	.word	0x00000000
        /*5800*/ 	.short	0x010a
        /*5802*/ 	.byte	0x0a
	.zero		1


	//   ....[16]....
        /*5804*/ 	.word	0x00010ae0
        /*5808*/ 	.word	0x000000ff
        /*580c*/ 	.word	0x00000000
        /*5810*/ 	.short	0x0101
        /*5812*/ 	.byte	0x08
	.zero		1


	//   ....[17]....
        /*5814*/ 	.word	0x00010cf0
        /*5818*/ 	.word	0x000000ff
        /*581c*/ 	.word	0x00000000
        /*5820*/ 	.short	0x0101
        /*5822*/ 	.byte	0x06
	.zero		1


	//   ....[18]....
        /*5824*/ 	.word	0x0001f810
        /*5828*/ 	.word	0x0000000e
        /*582c*/ 	.word	0x00000028
        /*5830*/ 	.short	0x010a
        /*5832*/ 	.byte	0x3f
	.zero		1


	//   ....[19]....
        /*5834*/ 	.word	0x0001fc10
        /*5838*/ 	.word	0x00000002
        /*583c*/ 	.word	0x00000068
        /*5840*/ 	.short	0x0101
        /*5842*/ 	.byte	0x3f
	.zero		1


	//   ....[20]....
        /*5844*/ 	.word	0x00020410
        /*5848*/ 	.word	0x00000004
        /*584c*/ 	.word	0x00000000
        /*5850*/ 	.short	0x010a
        /*5852*/ 	.byte	0x3f
	.zero		1


	//   ....[21]....
        /*5854*/ 	.word	0x000204a0
        /*5858*/ 	.word	0x00000003
        /*585c*/ 	.word	0x00000000
        /*5860*/ 	.short	0x010a
        /*5862*/ 	.byte	0x3f
	.zero		1


	//   ....[22]....
        /*5864*/ 	.word	0x00020530
        /*5868*/ 	.word	0x00000003
        /*586c*/ 	.word	0x00000000
        /*5870*/ 	.short	0x010a
        /*5872*/ 	.byte	0x3f
	.zero		1


	//   ....[23]....
        /*5874*/ 	.word	0x000205c0
        /*5878*/ 	.word	0x00000003
        /*587c*/ 	.word	0x00000000
        /*5880*/ 	.short	0x010a
        /*5882*/ 	.byte	0x3f
	.zero		1


	//   ....[24]....
        /*5884*/ 	.word	0x00020650
        /*5888*/ 	.word	0x00000003
        /*588c*/ 	.word	0x00000000
        /*5890*/ 	.short	0x010a
        /*5892*/ 	.byte	0x3f
	.zero		1


	//   ....[25]....
        /*5894*/ 	.word	0x000206b0
        /*5898*/ 	.word	0x00000003
        /*589c*/ 	.word	0x00000000
        /*58a0*/ 	.short	0x010a
        /*58a2*/ 	.byte	0x3f
	.zero		1


	//   ....[26]....
        /*58a4*/ 	.word	0x00020710
        /*58a8*/ 	.word	0x00000004
        /*58ac*/ 	.word	0x00000000
        /*58b0*/ 	.short	0x010a
        /*58b2*/ 	.byte	0x3f
	.zero		1


	//   ....[27]....
        /*58b4*/ 	.word	0x000207e0
        /*58b8*/ 	.word	0x0000000e
        /*58bc*/ 	.word	0x00000028
        /*58c0*/ 	.short	0x010a
        /*58c2*/ 	.byte	0x3f
	.zero		1


	//   ....[28]....
        /*58c4*/ 	.word	0x000208b0
        /*58c8*/ 	.word	0x00000004
        /*58cc*/ 	.word	0x00000000
        /*58d0*/ 	.short	0x010a
        /*58d2*/ 	.byte	0x3f
	.zero		1


	//   ....[29]....
        /*58d4*/ 	.word	0x00020900
        /*58d8*/ 	.word	0x00000003
        /*58dc*/ 	.word	0x00000000
        /*58e0*/ 	.short	0x010a
        /*58e2*/ 	.byte	0x3f
	.zero		1


	//   ....[30]....
        /*58e4*/ 	.word	0x00020950
        /*58e8*/ 	.word	0x00000003
        /*58ec*/ 	.word	0x00000000
        /*58f0*/ 	.short	0x010a
        /*58f2*/ 	.byte	0x3f
	.zero		1


	//   ....[31]....
        /*58f4*/ 	.word	0x000209a0
        /*58f8*/ 	.word	0x00000003
        /*58fc*/ 	.word	0x00000000
        /*5900*/ 	.short	0x010a
        /*5902*/ 	.byte	0x3f
	.zero		1


	//----- nvinfo : EIATTR_NUM_MBARRIERS
	.align		4
.L_37:
        /*5904*/ 	.byte	0x03, 0x38
        /*5906*/ 	.short	0x000c


	//----- nvinfo : EIATTR_EXIT_INSTR_OFFSETS
	.align		4
        /*5908*/ 	.byte	0x04, 0x1c
        /*590a*/ 	.short	(.L_39 - .L_38)


	//   ....[0]....
.L_38:
        /*590c*/ 	.word	0x00000740


	//   ....[1]....
        /*5910*/ 	.word	0x000010b0


	//   ....[2]....
        /*5914*/ 	.word	0x0001ed90


	//   ....[3]....
        /*5918*/ 	.word	0x0001f4a0


	//   ....[4]....
        /*591c*/ 	.word	0x000206a0


	//----- nvinfo : EIATTR_MAX_THREADS
	.align		4
.L_39:
        /*5920*/ 	.byte	0x04, 0x05
        /*5922*/ 	.short	(.L_41 - .L_40)
.L_40:
        /*5924*/ 	.word	0x00000180
        /*5928*/ 	.word	0x00000001
        /*592c*/ 	.word	0x00000001


	//----- nvinfo : EIATTR_CRS_STACK_SIZE
	.align		4
.L_41:
        /*5930*/ 	.byte	0x04, 0x1e
        /*5932*/ 	.short	(.L_43 - .L_42)
.L_42:
        /*5934*/ 	.word	0x00000000


	//----- nvinfo : EIATTR_CBANK_PARAM_SIZE
	.align		4
.L_43:
        /*5938*/ 	.byte	0x03, 0x19
        /*593a*/ 	.short	0x0470


	//----- nvinfo : EIATTR_PARAM_CBANK
	.align		4
        /*593c*/ 	.byte	0x04, 0x0a
        /*593e*/ 	.short	(.L_45 - .L_44)
	.align		4
.L_44:
        /*5940*/ 	.word	index@(.nv.constant0._ZN7cutlass13device_kernelINS_4gemm6kernel13GemmUniversalIN4cute5tupleIJiiiiEEENS1_10collective13CollectiveMmaINS1_34MainloopSm90TmaGmmaWarpSpecializedILi5ENS5_IJNS4_1CILi1EEESB_SB_EEENS1_35KernelTmaWarpSpecializedCooperativeEEENS5_IJNSA_ILi256EEESF_NSA_ILi64EEEEEEfNS5_IJlSB_lEEEfSI_NS4_8TiledMMAINS4_8MMA_AtomIJNS4_4SM904GMMA30MMA_64x256x8_F32TF32TF32_SS_TNILNSM_7ScaleInE1ELSO_1EEEEEENS4_6LayoutINS5_IJNSA_ILi2EEESB_SB_EEENS5_IJSB_NSA_ILi0EEESU_EEEEENS5_IJNS4_10UnderscoreESX_SX_EEEEENS4_13SM90_TMA_LOADENS4_14ComposedLayoutINS4_7SwizzleILi3ELi4ELi3EEENS4_18smem_ptr_flag_bitsILi32EEENSR_INS5_IJNSA_ILi8EEENSA_ILi32EEEEEENS5_IJS17_SB_EEEEEEEvNS4_8identityES10_S1B_vS1C_EENS_8epilogue10collective6detail29Sm90TmaWarpSpecializedAdapterINS1F_15DefaultEpilogueIfSI_SI_NS1E_6thread17LinearCombinationIfLi1EffLNS1J_9ScaleType4KindE0ELNS_15FloatRoundStyleE2EfEENS1_15EpilogueDefaultEEEEEvvEEEEvNT_6ParamsE)
        /*5944*/ 	.short	0x0210
        /*5946*/ 	.short	0x0470


	//----- nvinfo : EIATTR_SW_WAR
	.align		4
.L_45:
        /*5948*/ 	.byte	0x04, 0x36
        /*594a*/ 	.short	(.L_47 - .L_46)
.L_46:
        /*594c*/ 	.word	0x00000008
.L_47:


//--------------------- .nv.callgraph             --------------------------
	.section	.nv.callgraph,"",@"SHT_CUDA_CALLGRAPH"
	.align	4
	.sectionentsize	8
	.align		4
        /*0000*/ 	.word	0x00000000
	.align		4
        /*0004*/ 	.word	0xffffffff
	.align		4
        /*0008*/ 	.word	index@(_ZN7cutlass13device_kernelINS_4gemm6kernel13GemmUniversalIN4cute5tupleIJiiiiEEENS1_10collective13CollectiveMmaINS1_34MainloopSm90TmaGmmaWarpSpecializedILi5ENS5_IJNS4_1CILi1EEESB_SB_EEENS1_35KernelTmaWarpSpecializedCooperativeEEENS5_IJNSA_ILi256EEESF_NSA_ILi64EEEEEEfNS5_IJlSB_lEEEfSI_NS4_8TiledMMAINS4_8MMA_AtomIJNS4_4SM904GMMA30MMA_64x256x8_F32TF32TF32_SS_TNILNSM_7ScaleInE1ELSO_1EEEEEENS4_6LayoutINS5_IJNSA_ILi2EEESB_SB_EEENS5_IJSB_NSA_ILi0EEESU_EEEEENS5_IJNS4_10UnderscoreESX_SX_EEEEENS4_13SM90_TMA_LOADENS4_14ComposedLayoutINS4_7SwizzleILi3ELi4ELi3EEENS4_18smem_ptr_flag_bitsILi32EEENSR_INS5_IJNSA_ILi8EEENSA_ILi32EEEEEENS5_IJS17_SB_EEEEEEEvNS4_8identityES10_S1B_vS1C_EENS_8epilogue10collective6detail29Sm90TmaWarpSpecializedAdapterINS1F_15DefaultEpilogueIfSI_SI_NS1E_6thread17LinearCombinationIfLi1EffLNS1J_9ScaleType4KindE0ELNS_15FloatRoundStyleE2EfEENS1_15EpilogueDefaultEEEEEvvEEEEvNT_6ParamsE)
	.align		4
        /*000c*/ 	.word	index@(__assertfail)
	.align		4
        /*0010*/ 	.word	0x00000000
	.align		4
        /*0014*/ 	.word	0xfffffffe
	.align		4
        /*0018*/ 	.word	0x00000000
	.align		4
        /*001c*/ 	.word	0xfffffffd
	.align		4
        /*0020*/ 	.word	0x00000000
	.align		4
        /*0024*/ 	.word	0xfffffffc


//--------------------- .nv.constant4             --------------------------
	.section	.nv.constant4,"a",@progbits
	.align	8
	.align		8
.nv.constant4:
        /*0000*/ 	.dword	__assertfail
	.align		8
        /*0008*/ 	.dword	__unnamed_1
	.align		8
        /*0010*/ 	.dword	_ZN40_INTERNAL_8657810a_4_k_cu_6d633410_196094cuda3std3__45__cpo5beginE
	.align		8
        /*0018*/ 	.dword	_ZN40_INTERNAL_8657810a_4_k_cu_6d633410_196094cuda3std3__45__cpo3endE
	.align		8
        /*0020*/ 	.dword	_ZN40_INTERNAL_8657810a_4_k_cu_6d633410_196094cuda3std3__45__cpo6cbeginE
	.align		8
        /*0028*/ 	.dword	_ZN40_INTERNAL_8657810a_4_k_cu_6d633410_196094cuda3std3__45__cpo4cendE
	.align		8
        /*0030*/ 	.dword	_ZN40_INTERNAL_8657810a_4_k_cu_6d633410_196094cuda3std3__442_GLOBAL__N__8657810a_4_k_cu_6d633410_196096ignoreE
	.align		8
        /*0038*/ 	.dword	_ZN40_INTERNAL_8657810a_4_k_cu_6d633410_196094cuda3std3__419piecewise_constructE
	.align		8
        /*0040*/ 	.dword	_ZN40_INTERNAL_8657810a_4_k_cu_6d633410_196094cuda3std3__48in_placeE
	.align		8
        /*0048*/ 	.dword	_ZN40_INTERNAL_8657810a_4_k_cu_6d633410_196094cuda3std6ranges3__45__cpo4swapE
	.align		8
        /*0050*/ 	.dword	_ZN40_INTERNAL_8657810a_4_k_cu_6d633410_196094cuda3std6ranges3__45__cpo9iter_moveE
	.align		8
        /*0058*/ 	.dword	_ZN40_INTERNAL_8657810a_4_k_cu_6d633410_196094cute7productE
	.align		8
        /*0060*/ 	.dword	_ZN40_INTERNAL_8657810a_4_k_cu_6d633410_196094cute1_E
	.align		8
        /*0068*/ 	.dword	$str$22
	.align		8
        /*0070*/ 	.dword	$str$23


//--------------------- .text._ZN7cutlass13device_kernelINS_4gemm6kernel13GemmUniversalIN4cute5tupleIJiiiiEEENS1_10collective13CollectiveMmaINS1_34MainloopSm90TmaGmmaWarpSpecializedILi5ENS5_IJNS4_1CILi1EEESB_SB_EEENS1_35KernelTmaWarpSpecializedCooperativeEEENS5_IJNSA_ILi256EEESF_NSA_ILi64EEEEEEfNS5_IJlSB_lEEEfSI_NS4_8TiledMMAINS4_8MMA_AtomIJNS4_4SM904GMMA30MMA_64x256x8_F32TF32TF32_SS_TNILNSM_7ScaleInE1ELSO_1EEEEEENS4_6LayoutINS5_IJNSA_ILi2EEESB_SB_EEENS5_IJSB_NSA_ILi0EEESU_EEEEENS5_IJNS4_10UnderscoreESX_SX_EEEEENS4_13SM90_TMA_LOADENS4_14ComposedLayoutINS4_7SwizzleILi3ELi4ELi3EEENS4_18smem_ptr_flag_bitsILi32EEENSR_INS5_IJNSA_ILi8EEENSA_ILi32EEEEEENS5_IJS17_SB_EEEEEEEvNS4_8identityES10_S1B_vS1C_EENS_8epilogue10collective6detail29Sm90TmaWarpSpecializedAdapterINS1F_15DefaultEpilogueIfSI_SI_NS1E_6thread17LinearCombinationIfLi1EffLNS1J_9ScaleType4KindE0ELNS_15FloatRoundStyleE2EfEENS1_15EpilogueDefaultEEEEEvvEEEEvNT_6ParamsE --------------------------
	.section	.text._ZN7cutlass13device_kernelINS_4gemm6kernel13GemmUniversalIN4cute5tupleIJiiiiEEENS1_10collective13CollectiveMmaINS1_34MainloopSm90TmaGmmaWarpSpecializedILi5ENS5_IJNS4_1CILi1EEESB_SB_EEENS1_35KernelTmaWarpSpecializedCooperativeEEENS5_IJNSA_ILi256EEESF_NSA_ILi64EEEEEEfNS5_IJlSB_lEEEfSI_NS4_8TiledMMAINS4_8MMA_AtomIJNS4_4SM904GMMA30MMA_64x256x8_F32TF32TF32_SS_TNILNSM_7ScaleInE1ELSO_1EEEEEENS4_6LayoutINS5_IJNSA_ILi2EEESB_SB_EEENS5_IJSB_NSA_ILi0EEESU_EEEEENS5_IJNS4_10UnderscoreESX_SX_EEEEENS4_13SM90_TMA_LOADENS4_14ComposedLayoutINS4_7SwizzleILi3ELi4ELi3EEENS4_18smem_ptr_flag_bitsILi32EEENSR_INS5_IJNSA_ILi8EEENSA_ILi32EEEEEENS5_IJS17_SB_EEEEEEEvNS4_8identityES10_S1B_vS1C_EENS_8epilogue10collective6detail29Sm90TmaWarpSpecializedAdapterINS1F_15DefaultEpilogueIfSI_SI_NS1E_6thread17LinearCombinationIfLi1EffLNS1J_9ScaleType4KindE0ELNS_15FloatRoundStyleE2EfEENS1_15EpilogueDefaultEEEEEvvEEEEvNT_6ParamsE,"ax",@progbits
	.align	128
.text._ZN7cutlass13device_kernelINS_4gemm6kernel13GemmUniversalIN4cute5tupleIJiiiiEEENS1_10collective13CollectiveMmaINS1_34MainloopSm90TmaGmmaWarpSpecializedILi5ENS5_IJNS4_1CILi1EEESB_SB_EEENS1_35KernelTmaWarpSpecializedCooperativeEEENS5_IJNSA_ILi256EEESF_NSA_ILi64EEEEEEfNS5_IJlSB_lEEEfSI_NS4_8TiledMMAINS4_8MMA_AtomIJNS4_4SM904GMMA30MMA_64x256x8_F32TF32TF32_SS_TNILNSM_7ScaleInE1ELSO_1EEEEEENS4_6LayoutINS5_IJNSA_ILi2EEESB_SB_EEENS5_IJSB_NSA_ILi0EEESU_EEEEENS5_IJNS4_10UnderscoreESX_SX_EEEEENS4_13SM90_TMA_LOADENS4_14ComposedLayoutINS4_7SwizzleILi3ELi4ELi3EEENS4_18smem_ptr_flag_bitsILi32EEENSR_INS5_IJNSA_ILi8EEENSA_ILi32EEEEEENS5_IJS17_SB_EEEEEEEvNS4_8identityES10_S1B_vS1C_EENS_8epilogue10collective6detail29Sm90TmaWarpSpecializedAdapterINS1F_15DefaultEpilogueIfSI_SI_NS1E_6thread17LinearCombinationIfLi1EffLNS1J_9ScaleType4KindE0ELNS_15FloatRoundStyleE2EfEENS1_15EpilogueDefaultEEEEEvvEEEEvNT_6ParamsE:
        .type           _ZN7cutlass13device_kernelINS_4gemm6kernel13GemmUniversalIN4cute5tupleIJiiiiEEENS1_10collective13CollectiveMmaINS1_34MainloopSm90TmaGmmaWarpSpecializedILi5ENS5_IJNS4_1CILi1EEESB_SB_EEENS1_35KernelTmaWarpSpecializedCooperativeEEENS5_IJNSA_ILi256EEESF_NSA_ILi64EEEEEEfNS5_IJlSB_lEEEfSI_NS4_8TiledMMAINS4_8MMA_AtomIJNS4_4SM904GMMA30MMA_64x256x8_F32TF32TF32_SS_TNILNSM_7ScaleInE1ELSO_1EEEEEENS4_6LayoutINS5_IJNSA_ILi2EEESB_SB_EEENS5_IJSB_NSA_ILi0EEESU_EEEEENS5_IJNS4_10UnderscoreESX_SX_EEEEENS4_13SM90_TMA_LOADENS4_14ComposedLayoutINS4_7SwizzleILi3ELi4ELi3EEENS4_18smem_ptr_flag_bitsILi32EEENSR_INS5_IJNSA_ILi8EEENSA_ILi32EEEEEENS5_IJS17_SB_EEEEEEEvNS4_8identityES10_S1B_vS1C_EENS_8epilogue10collective6detail29Sm90TmaWarpSpecializedAdapterINS1F_15DefaultEpilogueIfSI_SI_NS1E_6thread17LinearCombinationIfLi1EffLNS1J_9ScaleType4KindE0ELNS_15FloatRoundStyleE2EfEENS1_15EpilogueDefaultEEEEEvvEEEEvNT_6ParamsE,@function
        .size           _ZN7cutlass13device_kernelINS_4gemm6kernel13GemmUniversalIN4cute5tupleIJiiiiEEENS1_10collective13CollectiveMmaINS1_34MainloopSm90TmaGmmaWarpSpecializedILi5ENS5_IJNS4_1CILi1EEESB_SB_EEENS1_35KernelTmaWarpSpecializedCooperativeEEENS5_IJNSA_ILi256EEESF_NSA_ILi64EEEEEEfNS5_IJlSB_lEEEfSI_NS4_8TiledMMAINS4_8MMA_AtomIJNS4_4SM904GMMA30MMA_64x256x8_F32TF32TF32_SS_TNILNSM_7ScaleInE1ELSO_1EEEEEENS4_6LayoutINS5_IJNSA_ILi2EEESB_SB_EEENS5_IJSB_NSA_ILi0EEESU_EEEEENS5_IJNS4_10UnderscoreESX_SX_EEEEENS4_13SM90_TMA_LOADENS4_14ComposedLayoutINS4_7SwizzleILi3ELi4ELi3EEENS4_18smem_ptr_flag_bitsILi32EEENSR_INS5_IJNSA_ILi8EEENSA_ILi32EEEEEENS5_IJS17_SB_EEEEEEEvNS4_8identityES10_S1B_vS1C_EENS_8epilogue10collective6detail29Sm90TmaWarpSpecializedAdapterINS1F_15DefaultEpilogueIfSI_SI_NS1E_6thread17LinearCombinationIfLi1EffLNS1J_9ScaleType4KindE0ELNS_15FloatRoundStyleE2EfEENS1_15EpilogueDefaultEEEEEvvEEEEvNT_6ParamsE,(.L_x_578 - _ZN7cutlass13device_kernelINS_4gemm6kernel13GemmUniversalIN4cute5tupleIJiiiiEEENS1_10collective13CollectiveMmaINS1_34MainloopSm90TmaGmmaWarpSpecializedILi5ENS5_IJNS4_1CILi1EEESB_SB_EEENS1_35KernelTmaWarpSpecializedCooperativeEEENS5_IJNSA_ILi256EEESF_NSA_ILi64EEEEEEfNS5_IJlSB_lEEEfSI_NS4_8TiledMMAINS4_8MMA_AtomIJNS4_4SM904GMMA30MMA_64x256x8_F32TF32TF32_SS_TNILNSM_7ScaleInE1ELSO_1EEEEEENS4_6LayoutINS5_IJNSA_ILi2EEESB_SB_EEENS5_IJSB_NSA_ILi0EEESU_EEEEENS5_IJNS4_10UnderscoreESX_SX_EEEEENS4_13SM90_TMA_LOADENS4_14ComposedLayoutINS4_7SwizzleILi3ELi4ELi3EEENS4_18smem_ptr_flag_bitsILi32EEENSR_INS5_IJNSA_ILi8EEENSA_ILi32EEEEEENS5_IJS17_SB_EEEEEEEvNS4_8identityES10_S1B_vS1C_EENS_8epilogue10collective6detail29Sm90TmaWarpSpecializedAdapterINS1F_15DefaultEpilogueIfSI_SI_NS1E_6thread17LinearCombinationIfLi1EffLNS1J_9ScaleType4KindE0ELNS_15FloatRoundStyleE2EfEENS1_15EpilogueDefaultEEEEEvvEEEEvNT_6ParamsE)
        .other          _ZN7cutlass13device_kernelINS_4gemm6kernel13GemmUniversalIN4cute5tupleIJiiiiEEENS1_10collective13CollectiveMmaINS1_34MainloopSm90TmaGmmaWarpSpecializedILi5ENS5_IJNS4_1CILi1EEESB_SB_EEENS1_35KernelTmaWarpSpecializedCooperativeEEENS5_IJNSA_ILi256EEESF_NSA_ILi64EEEEEEfNS5_IJlSB_lEEEfSI_NS4_8TiledMMAINS4_8MMA_AtomIJNS4_4SM904GMMA30MMA_64x256x8_F32TF32TF32_SS_TNILNSM_7ScaleInE1ELSO_1EEEEEENS4_6LayoutINS5_IJNSA_ILi2EEESB_SB_EEENS5_IJSB_NSA_ILi0EEESU_EEEEENS5_IJNS4_10UnderscoreESX_SX_EEEEENS4_13SM90_TMA_LOADENS4_14ComposedLayoutINS4_7SwizzleILi3ELi4ELi3EEENS4_18smem_ptr_flag_bitsILi32EEENSR_INS5_IJNSA_ILi8EEENSA_ILi32EEEEEENS5_IJS17_SB_EEEEEEEvNS4_8identityES10_S1B_vS1C_EENS_8epilogue10collective6detail29Sm90TmaWarpSpecializedAdapterINS1F_15DefaultEpilogueIfSI_SI_NS1E_6thread17LinearCombinationIfLi1EffLNS1J_9ScaleType4KindE0ELNS_15FloatRoundStyleE2EfEENS1_15EpilogueDefaultEEEEEvvEEEEvNT_6ParamsE,@"STO_CUDA_ENTRY STV_DEFAULT"
_ZN7cutlass13device_kernelINS_4gemm6kernel13GemmUniversalIN4cute5tupleIJiiiiEEENS1_10collective13CollectiveMmaINS1_34MainloopSm90TmaGmmaWarpSpecializedILi5ENS5_IJNS4_1CILi1EEESB_SB_EEENS1_35KernelTmaWarpSpecializedCooperativeEEENS5_IJNSA_ILi256EEESF_NSA_ILi64EEEEEEfNS5_IJlSB_lEEEfSI_NS4_8TiledMMAINS4_8MMA_AtomIJNS4_4SM904GMMA30MMA_64x256x8_F32TF32TF32_SS_TNILNSM_7ScaleInE1ELSO_1EEEEEENS4_6LayoutINS5_IJNSA_ILi2EEESB_SB_EEENS5_IJSB_NSA_ILi0EEESU_EEEEENS5_IJNS4_10UnderscoreESX_SX_EEEEENS4_13SM90_TMA_LOADENS4_14ComposedLayoutINS4_7SwizzleILi3ELi4ELi3EEENS4_18smem_ptr_flag_bitsILi32EEENSR_INS5_IJNSA_ILi8EEENSA_ILi32EEEEEENS5_IJS17_SB_EEEEEEEvNS4_8identityES10_S1B_vS1C_EENS_8epilogue10collective6detail29Sm90TmaWarpSpecializedAdapterINS1F_15DefaultEpilogueIfSI_SI_NS1E_6thread17LinearCombinationIfLi1EffLNS1J_9ScaleType4KindE0ELNS_15FloatRoundStyleE2EfEENS1_15EpilogueDefaultEEEEEvvEEEEvNT_6ParamsE:
[----:B------:R-:W0:Y:S02]  /*0000*/  LDC R1, c[0x0][0x28] ;  /* 0x00000a00ff017b82 */ /* 0x000e240000000800 */
[----:B0-----:R-:W-:Y:S01]  /*0010*/  IADD3 R1, R1, -0xcf0, RZ ;  /* 0xfffff31001017810 */ /* 0x001fe20007ffe0ff */
[----:B------:R-:W0:Y:S01]  /*0020*/  S2R R2, SR_TID.X ;  /* 0x0000000000027919 */ /* 0x000e220000002100 */
[----:B------:R-:W-:Y:S01]  /*0030*/  ELECT P0, URZ, PT ;  /* 0x00000000003f782f */ /* 0x000fe20003800000 */
[----:B------:R-:W-:Y:S01]  /*0040*/  BSSY B0, `(.L_x_0) ;  /* 0x0000015000007945 */ /* 0x000fe20003800000 */
[--C-:B0-----:R-:W-:Y:S02]  /*0050*/  SHF.R.U32.HI R0, RZ, 0x5, R2.reuse ;  /* 0x00000005ff007819 */ /* 0x101fe40000011602 */
[----:B------:R-:W-:-:S03]  /*0060*/  SHF.R.U32.HI R160, RZ, 0x7, R2 ;  /* 0x00000007ffa07819 */ /* 0x000fc60000011602 */
[----:B------:R-:W0:Y:S04]  /*0070*/  SHFL.IDX PT, R3, R0, RZ, 0x1f ;  /* 0x00001fff00037589 */ /* 0x000e2800000e0000 */
[----:B------:R-:W1:Y:S01]  /*0080*/  SHFL.IDX PT, R2, R160, RZ, 0x1f ;  /* 0x00001fffa0027589 */ /* 0x000e6200000e0000 */
[----:B0-----:R-:W-:Y:S02]  /*0090*/  R2UR UR10, R3 ;  /* 0x00000000030a72ca */ /* 0x001fe400000e0000 */
[----:B-1----:R-:W-:-:S11]  /*00a0*/  R2UR UR5, R2 ;  /* 0x00000000020572ca */ /* 0x002fd600000e0000 */
[----:B------:R-:W-:Y:S02]  /*00b0*/  USHF.R.S32.HI UR4, URZ, 0x1f, UR10 ;  /* 0x0000001f3f047899 */ /* 0x000fe4000801140a */
[----:B------:R-:W-:Y:S02]  /*00c0*/  ISETP.NE.OR P0, PT, RZ, UR10, !P0 ;  /* 0x0000000aff007c0c */ /* 0x000fe4000c705670 */
[----:B------:R-:W-:-:S04]  /*00d0*/  ULEA.HI UR4, UR4, UR10, URZ, 0x2 ;  /* 0x0000000a04047291 */ /* 0x000fc8000f8f103f */
[----:B------:R-:W-:-:S04]  /*00e0*/  ULOP3.LUT UR4, UR4, 0xfffffffc, URZ, 0xc0, !UPT ;  /* 0xfffffffc04047892 */ /* 0x000fc8000f8ec03f */
[----:B------:R-:W-:-:S03]  /*00f0*/  UIADD3 UR10, UR10, -UR4, URZ ;  /* 0x800000040a0a7290 */ /* 0x000fc6000fffe03f */
[----:B------:R-:W-:Y:S09]  /*0100*/  @P0 BRA `(.L_x_1) ;  /* 0x0000000000200947 */ /* 0x000ff20003800000 */
[----:B------:R-:W-:Y:S02]  /*0110*/  ULDC.64 UR6, c[0x0][0x198] ;  /* 0x0000660000067ab9 */ /* 0x000fe40000000a00 */
[----:B------:R-:W-:Y:S02]  /*0120*/  UIADD3 UR8, UP0, UR6, 0xf0, URZ ;  /* 0x000000f006087890 */ /* 0x000fe4000ff1e03f */
[----:B------:R-:W-:Y:S02]  /*0130*/  UIADD3 UR6, UP1, UR6, 0x1f0, URZ ;  /* 0x000001f006067890 */ /* 0x000fe4000ff3e03f */
[----:B------:R-:W-:Y:S02]  /*0140*/  UIADD3.X UR9, URZ, UR7, URZ, UP0, !UPT ;  /* 0x000000073f097290 */ /* 0x000fe400087fe43f */
[----:B------:R-:W-:-:S07]  /*0150*/  UIADD3.X UR7, URZ, UR7, URZ, UP1, !UPT ;  /* 0x000000073f077290 */ /* 0x000fce0008ffe43f */
[----:B------:R0:W-:Y:S02]  /*0160*/  UTMACCTL.PF [UR8] ;  /* 0x00000000080079b9 */ /* 0x0001e40008040000 */
[----:B------:R0:W-:Y:S02]  /*0170*/  UTMACCTL.PF [UR6] ;  /* 0x00000000060079b9 */ /* 0x0001e40008040000 */
[----:B0-----:R-:W-:Y:S01]  /*0180*/  NOP ;  /* 0x0000000000007918 */ /* 0x001fe20000000000 */
.L_x_1:
[----:B------:R-:W-:Y:S05]  /*0190*/  BSYNC B0 ;  /* 0x0000000000007941 */ /* 0x000fea0003800000 */
.L_x_0:
[----:B------:R-:W0:Y:S01]  /*01a0*/  SHFL.IDX PT, R2, R0, RZ, 0x1f ;  /* 0x00001fff00027589 */ /* 0x000e2200000e0000 */
[----:B------:R-:W-:Y:S01]  /*01b0*/  UISETP.NE.AND UP0, UPT, UR10, 0x3, UPT ;  /* 0x000000030a00788c */ /* 0x000fe2000bf05270 */
[----:B------:R-:W-:Y:S01]  /*01c0*/  ISETP.NE.AND P1, PT, RZ, UR5, PT ;  /* 0x00000005ff007c0c */ /* 0x000fe2000bf25270 */
[----:B------:R-:W-:Y:S02]  /*01d0*/  UIADD3 UR18, UR5, -0x1, URZ ;  /* 0xffffffff05127890 */ /* 0x000fe4000fffe03f */
[----:B------:R-:W-:Y:S02]  /*01e0*/  UISETP.EQ.OR UP0, UPT, UR10, URZ, !UP0 ;  /* 0x0000003f0a00728c */ /* 0x000fe4000c702670 */
[----:B------:R-:W-:Y:S02]  /*01f0*/  UISETP.GE.U32.AND UP1, UPT, UR18, 0x2, UPT ;  /* 0x000000021200788c */ /* 0x000fe4000bf26070 */
[----:B------:R-:W-:-:S04]  /*0200*/  UISETP.EQ.AND UP0, UPT, UR5, URZ, UP0 ;  /* 0x0000003f0500728c */ /* 0x000fc80008702270 */
[----:B------:R-:W-:-:S04]  /*0210*/  USEL UR38, URZ, 0x1, !UP0 ;  /* 0x000000013f267887 */ /* 0x000fc8000c000000 */
[----:B------:R-:W-:Y:S01]  /*0220*/  USEL UR38, UR38, 0x2, UP1 ;  /* 0x0000000226267887 */ /* 0x000fe20008800000 */
[----:B0-----:R-:W-:-:S13]  /*0230*/  ISETP.NE.AND P0, PT, R2, RZ, PT ;  /* 0x000000ff0200720c */ /* 0x001fda0003f05270 */
[----:B------:R-:W-:Y:S05]  /*0240*/  @P0 BRA `(.L_x_2) ;  /* 0x0000000000600947 */ /* 0x000fea0003800000 */
[----:B------:R-:W0:Y:S01]  /*0250*/  S2UR UR8, SR_CgaCtaId ;  /* 0x00000000000879c3 */ /* 0x000e220000008800 */
[----:B------:R-:W-:Y:S01]  /*0260*/  UMOV UR4, 0x400 ;  /* 0x0000040000047882 */ /* 0x000fe20000000000 */
[----:B------:R-:W-:Y:S01]  /*0270*/  UMOV UR5, 0x1 ;  /* 0x0000000100057882 */ /* 0x000fe20000000000 */
[----:B------:R-:W-:Y:S01]  /*0280*/  UMOV UR6, 0x100 ;  /* 0x0000010000067882 */ /* 0x000fe20000000000 */
[----:B------:R-:W-:Y:S01]  /*0290*/  ELECT P0, URZ, PT ;  /* 0x00000000003f782f */ /* 0x000fe20003800000 */
[----:B------:R-:W-:-:S04]  /*02a0*/  UIADD3 UR6, -UR6, 0x100000, URZ ;  /* 0x0010000006067890 */ /* 0x000fc8000fffe13f */
[----:B------:R-:W-:Y:S02]  /*02b0*/  USHF.L.U32 UR7, UR6, 0xb, URZ ;  /* 0x0000000b06077899 */ /* 0x000fe4000800063f */
[----:B------:R-:W-:Y:S02]  /*02c0*/  USHF.L.U32 UR6, UR6, 0x1, URZ ;  /* 0x0000000106067899 */ /* 0x000fe4000800063f */
[----:B0-----:R-:W-:Y:S02]  /*02d0*/  ULEA UR8, UR8, UR4, 0x18 ;  /* 0x0000000408087291 */ /* 0x001fe4000f8ec03f */
[----:B------:R-:W-:-:S04]  /*02e0*/  UIADD3 UR4, -UR5, 0x100000, URZ ;  /* 0x0010000005047890 */ /* 0x000fc8000fffe13f */
[----:B------:R-:W-:Y:S02]  /*02f0*/  USHF.L.U32 UR5, UR4, 0xb, URZ ;  /* 0x0000000b04057899 */ /* 0x000fe4000800063f */
[----:B------:R-:W-:Y:S01]  /*0300*/  USHF.L.U32 UR4, UR4, 0x1, URZ ;  /* 0x0000000104047899 */ /* 0x000fe2000800063f */
[----:B------:R-:W0:Y:S11]  /*0310*/  FENCE.VIEW.ASYNC.S ;  /* 0x00000000000073c6 */ /* 0x000e360000000000 */
[----:B0-----:R0:W1:Y:S01]  /*0320*/  SYNCS.EXCH.64 URZ, [UR8], UR4 ;  /* 0x00000004083f75b2 */ /* 0x0010620008000100 */
[----:B------:R0:W2:Y:S01]  /*0330*/  SYNCS.EXCH.64 URZ, [UR8+0x28], UR6 ;  /* 0x00002806083f75b2 */ /* 0x0000a20008000100 */
[----:B------:R0:W3:Y:S01]  /*0340*/  SYNCS.EXCH.64 URZ, [UR8+0x8], UR4 ;  /* 0x00000804083f75b2 */ /* 0x0000e20008000100 */
[----:B------:R0:W4:Y:S01]  /*0350*/  SYNCS.EXCH.64 URZ, [UR8+0x30], UR6 ;  /* 0x00003006083f75b2 */ /* 0x0001220008000100 */
[----:B------:R0:W0:Y:S01]  /*0360*/  SYNCS.EXCH.64 URZ, [UR8+0x10], UR4 ;  /* 0x00001004083f75b2 */ /* 0x0000220008000100 */
[----:B------:R0:W0:Y:S01]  /*0370*/  SYNCS.EXCH.64 URZ, [UR8+0x38], UR6 ;  /* 0x00003806083f75b2 */ /* 0x0000220008000100 */
[----:B------:R0:W0:Y:S01]  /*0380*/  SYNCS.EXCH.64 URZ, [UR8+0x18], UR4 ;  /* 0x00001804083f75b2 */ /* 0x0000220008000100 */
[----:B------:R0:W0:Y:S01]  /*0390*/  SYNCS.EXCH.64 URZ, [UR8+0x40], UR6 ;  /* 0x00004006083f75b2 */ /* 0x0000220008000100 */
[----:B------:R0:W0:Y:S01]  /*03a0*/  SYNCS.EXCH.64 URZ, [UR8+0x20], UR4 ;  /* 0x00002004083f75b2 */ /* 0x0000220008000100 */
[----:B------:R0:W0:Y:S01]  /*03b0*/  SYNCS.EXCH.64 URZ, [UR8+0x48], UR6 ;  /* 0x00004806083f75b2 */ /* 0x0000220008000100 */
[----:B------:R-:W-:Y:S01]  /*03c0*/  NOP ;  /* 0x0000000000007918 */ /* 0x000fe20000000000 */
.L_x_2:
[----:B------:R-:W5:Y:S01]  /*03d0*/  SHFL.IDX PT, R0, R0, RZ, 0x1f ;  /* 0x00001fff00007589 */ /* 0x000f6200000e0000 */
[----:B------:R-:W-:Y:S01]  /*03e0*/  ELECT P0, URZ, PT ;  /* 0x00000000003f782f */ /* 0x000fe20003800000 */
[----:B------:R-:W1:Y:S01]  /*03f0*/  S2UR UR17, SR_CTAID.Y ;  /* 0x00000000001179c3 */ /* 0x000e620000002600 */
[----:B0-----:R-:W-:Y:S01]  /*0400*/  ULDC UR5, c[0x0][0x65c] ;  /* 0x0001970000057ab9 */ /* 0x001fe20000000800 */
[----:B------:R-:W-:Y:S01]  /*0410*/  UMOV UR12, 0x20 ;  /* 0x00000020000c7882 */ /* 0x000fe20000000000 */
[----:B------:R-:W-:Y:S01]  /*0420*/  UISETP.NE.AND UP2, UPT, UR5, 0x1, UPT ;  /* 0x000000010500788c */ /* 0x000fe2000bf45270 */
[----:B------:R-:W-:Y:S01]  /*0430*/  NOP ;  /* 0x0000000000007918 */ /* 0x000fe20000000000 */
[----:B------:R-:W-:Y:S02]  /*0440*/  NOP ;  /* 0x0000000000007918 */ /* 0x000fe40000000000 */
[----:B------:R-:W-:Y:S01]  /*0450*/  UP2UR UR39, UPR, URZ, 0x4 ;  /* 0x000000043f277883 */ /* 0x000fe20008000000 */
[----:B------:R-:W0:Y:S01]  /*0460*/  S2UR UR4, SR_CTAID.X ;  /* 0x00000000000479c3 */ /* 0x000e220000002500 */
[----:B------:R-:W-:-:S02]  /*0470*/  PLOP3.LUT P2, PT, PT, PT, UP2, 0x80, 0x0 ;  /* 0x000000000000781c */ /* 0x000fc40003f4f028 */
[----:B------:R-:W-:Y:S02]  /*0480*/  PLOP3.LUT P4, PT, PT, PT, UP2, 0x80, 0x0 ;  /* 0x000000000000781c */ /* 0x000fe40003f8f028 */
[----:B------:R-:W-:Y:S01]  /*0490*/  PLOP3.LUT P3, PT, PT, PT, UP2, 0x80, 0x0 ;  /* 0x000000000000781c */ /* 0x000fe20003f6f028 */
[----:B------:R-:W-:Y:S01]  /*04a0*/  @UP2 ULDC UR14, c[0x0][0x10] ;  /* 0x00000400000e2ab9 */ /* 0x000fe20000000800 */
[----:B------:R-:W-:Y:S01]  /*04b0*/  @UP2 UMOV UR9, URZ ;  /* 0x0000003f00092c82 */ /* 0x000fe20008000000 */
[----:B------:R-:W-:Y:S01]  /*04c0*/  @!UP2 ULDC UR11, c[0x0][0xc] ;  /* 0x00000300000baab9 */ /* 0x000fe20000000800 */
[----:B-----5:R-:W-:Y:S01]  /*04d0*/  ISETP.NE.OR P0, PT, R0, RZ, !P0 ;  /* 0x000000ff0000720c */ /* 0x020fe20004705670 */
[----:B-1----:R-:W-:Y:S02]  /*04e0*/  @UP2 UMOV UR7, UR17 ;  /* 0x0000001100072c82 */ /* 0x002fe40008000000 */
[----:B------:R-:W-:Y:S01]  /*04f0*/  @UP2 UMOV UR8, UR7 ;  /* 0x0000000700082c82 */ /* 0x000fe20008000000 */
[----:B------:R-:W-:Y:S01]  /*0500*/  @!UP2 UMOV UR7, UR17 ;  /* 0x000000110007ac82 */ /* 0x000fe20008000000 */
[----:B0-----:R-:W-:-:S08]  /*0510*/  @UP2 UIMAD.WIDE.U32 UR14, UR4, UR14, UR8 ;  /* 0x0000000e040e22a5 */ /* 0x001fd0000f8e0008 */
[----:B------:R-:W-:Y:S01]  /*0520*/  VOTEU.ALL UP0, P0 ;  /* 0x00000000003f7886 */ /* 0x000fe20000000000 */
[----:B------:R-:W-:Y:S01]  /*0530*/  VOTEU.ALL UP1, P0 ;  /* 0x00000000003f7886 */ /* 0x000fe20000020000 */
[----:B------:R-:W-:Y:S01]  /*0540*/  IMAD.U32 R2, RZ, RZ, UR14 ;  /* 0x0000000eff027e24 */ /* 0x000fe2000f8e00ff */
[----:B------:R-:W-:Y:S02]  /*0550*/  MOV R3, UR15 ;  /* 0x0000000f00037c02 */ /* 0x000fe40008000f00 */
[----:B------:R-:W0:Y:S01]  /*0560*/  @!UP0 S2UR UR6, SR_CgaCtaId ;  /* 0x00000000000689c3 */ /* 0x000e220000008800 */
[----:B------:R-:W-:Y:S01]  /*0570*/  @!UP0 UMOV UR5, 0x400 ;  /* 0x0000040000058882 */ /* 0x000fe20000000000 */
[----:B------:R-:W-:-:S04]  /*0580*/  @!UP0 UIADD3 UR12, -UR12, 0x100000, URZ ;  /* 0x001000000c0c8890 */ /* 0x000fc8000fffe13f */
[----:B------:R-:W-:Y:S02]  /*0590*/  @!UP0 USHF.L.U32 UR13, UR12, 0xb, URZ ;  /* 0x0000000b0c0d8899 */ /* 0x000fe4000800063f */
[----:B------:R-:W-:Y:S02]  /*05a0*/  @!UP0 USHF.L.U32 UR12, UR12, 0x1, URZ ;  /* 0x000000010c0c8899 */ /* 0x000fe4000800063f */
[----:B0-----:R-:W-:Y:S01]  /*05b0*/  @!UP0 ULEA UR16, UR6, UR5, 0x18 ;  /* 0x0000000506108291 */ /* 0x001fe2000f8ec03f */
[----:B------:R-:W-:Y:S01]  /*05c0*/  VOTEU.ALL UP0, P0 ;  /* 0x00000000003f7886 */ /* 0x000fe20000000000 */
[----:B------:R-:W-:Y:S01]  /*05d0*/  PLOP3.LUT P0, PT, PT, PT, UP2, 0x80, 0x0 ;  /* 0x000000000000781c */ /* 0x000fe20003f0f028 */
[----:B------:R-:W-:Y:S01]  /*05e0*/  UMOV UR5, URZ ;  /* 0x0000003f00057c82 */ /* 0x000fe20008000000 */
[----:B------:R-:W-:Y:S01]  /*05f0*/  @UP2 UMOV UR6, URZ ;  /* 0x0000003f00062c82 */ /* 0x000fe20008000000 */
[----:B------:R-:W-:Y:S02]  /*0600*/  @!UP2 UIMAD.WIDE.U32 UR8, UR11, UR7, UR4 ;  /* 0x000000070b08a2a5 */ /* 0x000fe4000f8e0004 */
[----:B------:R-:W-:-:S04]  /*0610*/  @UP2 UIADD3 UR6, UR15, UR6, URZ ;  /* 0x000000060f062290 */ /* 0x000fc8000fffe03f */
[----:B------:R-:W-:Y:S01]  /*0620*/  MOV R5, UR9 ;  /* 0x0000000900057c02 */ /* 0x000fe20008000f00 */
[----:B------:R-:W0:Y:S02]  /*0630*/  FENCE.VIEW.ASYNC.S ;  /* 0x00000000000073c6 */ /* 0x000e240000000000 */
[----:B0-----:R0:W2:Y:S01]  /*0640*/  @!UP0 SYNCS.EXCH.64 URZ, [UR16+0x60], UR12 ;  /* 0x0000600c103f85b2 */ /* 0x0010a20008000100 */
[----:B------:R-:W-:Y:S01]  /*0650*/  @P2 MOV R6, UR6 ;  /* 0x0000000600062c02 */ /* 0x000fe20008000f00 */
[----:B------:R-:W-:Y:S01]  /*0660*/  IMAD.U32 R4, RZ, RZ, UR8 ;  /* 0x00000008ff047e24 */ /* 0x000fe2000f8e00ff */
[----:B------:R-:W-:Y:S01]  /*0670*/  @!P4 MOV R6, R5 ;  /* 0x000000050006c202 */ /* 0x000fe20000000f00 */
[----:B------:R-:W-:Y:S01]  /*0680*/  @P0 IMAD.MOV.U32 R7, RZ, RZ, R2 ;  /* 0x000000ffff070224 */ /* 0x000fe200078e0002 */
[----:B------:R-:W-:Y:S01]  /*0690*/  MOV R3, UR9 ;  /* 0x0000000900037c02 */ /* 0x000fe20008000f00 */
[----:B------:R-:W-:Y:S02]  /*06a0*/  IMAD.U32 R2, RZ, RZ, UR8 ;  /* 0x00000008ff027e24 */ /* 0x000fe4000f8e00ff */
[----:B------:R0:W-:Y:S02]  /*06b0*/  STL [R1+0x200], R6 ;  /* 0x0002000601007387 */ /* 0x0001e40000100800 */
[----:B------:R-:W-:-:S05]  /*06c0*/  @!P3 IMAD.MOV.U32 R7, RZ, RZ, R2 ;  /* 0x000000ffff07b224 */ /* 0x000fca00078e0002 */
[----:B------:R0:W-:Y:S01]  /*06d0*/  STL [R1+0x204], R7 ;  /* 0x0002040701007387 */ /* 0x0001e20000100800 */
[----:B------:R0:W2:Y:S01]  /*06e0*/  @!UP1 SYNCS.EXCH.64 URZ, [UR16+0x68], UR12 ;  /* 0x0000680c103f95b2 */ /* 0x0000a20008000100 */
[----:B------:R-:W-:Y:S01]  /*06f0*/  NOP ;  /* 0x0000000000007918 */ /* 0x000fe20000000000 */
[----:B--234-:R-:W-:Y:S06]  /*0700*/  BAR.SYNC.DEFER_BLOCKING 0x0 ;  /* 0x0000000000007b1d */ /* 0x01cfec0000010000 */
[----:B------:R-:W-:Y:S05]  /*0710*/  @!P1 BRA `(.L_x_3) ;  /* 0x000001e400a09947 */ /* 0x000fea0003800000 */
[----:B------:R-:W-:-:S06]  /*0720*/  UISETP.GT.U32.AND UP0, UPT, UR18, 0x1, UPT ;  /* 0x000000011200788c */ /* 0x000fcc000bf04070 */
[----:B------:R-:W-:-:S13]  /*0730*/  PLOP3.LUT P0, PT, PT, PT, UP0, 0x80, 0x0 ;  /* 0x000000000000781c */ /* 0x000fda0003f0f008 */
[----:B0-----:R-:W-:Y:S05]  /*0740*/  @P0 EXIT ;  /* 0x000000000000094d */ /* 0x001fea0003800000 */
[----:B------:R-:W-:Y:S01]  /*0750*/  ULDC.64 UR8, c[0x0][0x650] ;  /* 0x0001940000087ab9 */ /* 0x000fe20000000a00 */
[----:B------:R-:W-:Y:S01]  /*0760*/  UMOV UR40, 0xffffffff ;  /* 0xffffffff00287882 */ /* 0x000fe20000000000 */
[----:B------:R-:W-:Y:S01]  /*0770*/  ISETP.GE.U32.AND P0, PT, R7, UR8, PT ;  /* 0x0000000807007c0c */ /* 0x000fe2000bf06070 */
[----:B------:R-:W-:Y:S01]  /*0780*/  UMOV UR41, 0xffffffff ;  /* 0xffffffff00297882 */ /* 0x000fe20000000000 */
[----:B------:R-:W-:Y:S01]  /*0790*/  UMOV UR42, 0xffffffff ;  /* 0xffffffff002a7882 */ /* 0x000fe20000000000 */
[----:B------:R-:W-:Y:S02]  /*07a0*/  PRMT R0, RZ, 0x7610, R0 ;  /* 0x00007610ff007816 */ /* 0x000fe40000000000 */
[----:B------:R-:W-:-:S13]  /*07b0*/  ISETP.GE.U32.AND.EX P0, PT, R6, UR9, PT, P0 ;  /* 0x0000000906007c0c */ /* 0x000fda000bf06100 */
[----:B------:R-:W-:Y:S05]  /*07c0*/  @P0 BRA `(.L_x_4) ;  /* 0x0000000400800947 */ /* 0x000fea0003800000 */
[----:B------:R-:W-:Y:S01]  /*07d0*/  I2FP.F32.U32 R0, UR4 ;  /* 0x0000000400007c45 */ /* 0x000fe20008201000 */
[----:B------:R-:W-:Y:S01]  /*07e0*/  ULDC.64 UR16, c[0x0][0x628] ;  /* 0x00018a0000107ab9 */ /* 0x000fe20000000a00 */
[----:B------:R-:W-:Y:S01]  /*07f0*/  ULDC UR6, c[0x0][0x150] ;  /* 0x0000540000067ab9 */ /* 0x000fe20000000800 */
[----:B------:R-:W-:Y:S01]  /*0800*/  ISETP.NE.U32.AND P0, PT, RZ, UR16, PT ;  /* 0x00000010ff007c0c */ /* 0x000fe2000bf05070 */
[----:B------:R-:W-:Y:S01]  /*0810*/  ULDC UR15, c[0x0][0x630] ;  /* 0x00018c00000f7ab9 */ /* 0x000fe20000000800 */
[----:B------:R-:W-:Y:S01]  /*0820*/  FMUL R0, R0, UR6 ;  /* 0x0000000600007c20 */ /* 0x000fe20008400000 */
[----:B------:R-:W-:Y:S01]  /*0830*/  R2UR UR18, R7 ;  /* 0x00000000071272ca */ /* 0x000fe200000e0000 */
[----:B------:R-:W-:Y:S01]  /*0840*/  ULDC UR20, c[0x0][0x154] ;  /* 0x0000550000147ab9 */ /* 0x000fe20000000800 */
[----:B------:R-:W-:Y:S01]  /*0850*/  ISETP.NE.AND.EX P0, PT, RZ, UR17, PT, P0 ;  /* 0x00000011ff007c0c */ /* 0x000fe2000bf05300 */
[----:B------:R0:W1:Y:S01]  /*0860*/  F2I.U32.TRUNC.NTZ R2, R0 ;  /* 0x0000000000027305 */ /* 0x000062000020f000 */
[----:B------:R-:W-:-:S02]  /*0870*/  R2UR UR19, R6 ;  /* 0x00000000061372ca */ /* 0x000fc400000e0000 */
[----:B------:R-:W-:Y:S02]  /*0880*/  R2UR UR8, R7 ;  /* 0x00000000070872ca */ /* 0x000fe400000e0000 */
[----:B------:R-:W-:-:S07]  /*0890*/  R2UR UR9, R6 ;  /* 0x00000000060972ca */ /* 0x000fce00000e0000 */
[----:B0-----:R-:W-:Y:S08]  /*08a0*/  @!P0 BRA `(.L_x_5) ;  /* 0x0000000000308947 */ /* 0x001ff00003800000 */
[----:B------:R-:W-:Y:S01]  /*08b0*/  R2UR UR8, R7 ;  /* 0x00000000070872ca */ /* 0x000fe200000e0000 */
[----:B------:R-:W-:Y:S01]  /*08c0*/  ULDC UR6, c[0x0][0x634] ;  /* 0x00018d0000067ab9 */ /* 0x000fe20000000800 */
[----:B------:R-:W-:-:S11]  /*08d0*/  R2UR UR14, R6 ;  /* 0x00000000060e72ca */ /* 0x000fd600000e0000 */
[----:B------:R-:W-:-:S04]  /*08e0*/  UIADD3 UR6, UP0, UR8, UR6, URZ ;  /* 0x0000000608067290 */ /* 0x000fc8000ff1e03f */
[----:B------:R-:W-:-:S04]  /*08f0*/  UIADD3.X UR14, URZ, UR14, URZ, UP0, !UPT ;  /* 0x0000000e3f0e7290 */ /* 0x000fc800087fe43f */
[----:B------:R-:W-:-:S04]  /*0900*/  UIMAD.WIDE.U32 UR8, UR14, UR16, URZ ;  /* 0x000000100e0872a5 */ /* 0x000fc8000f8e003f */
[----:B------:R-:W-:Y:S02]  /*0910*/  UIMAD.WIDE.U32 UR10, UP0, UR6, UR17, UR8 ;  /* 0x00000011060a72a5 */ /* 0x000fe4000f800008 */
[----:B------:R-:W-:Y:S02]  /*0920*/  UIMAD.WIDE.U32 UR8, UR6, UR16, URZ ;  /* 0x00000010060872a5 */ /* 0x000fe4000f8e003f */
[----:B------:R-:W-:Y:S02]  /*0930*/  UIADD3.X UR13, URZ, URZ, URZ, UP0, !UPT ;  /* 0x0000003f3f0d7290 */ /* 0x000fe400087fe43f */
[----:B------:R-:W-:Y:S01]  /*0940*/  UIADD3 URZ, UP0, UR9, UR10, URZ ;  /* 0x0000000a093f7290 */ /* 0x000fe2000ff1e03f */
[----:B------:R-:W-:-:S03]  /*0950*/  UMOV UR12, UR11 ;  /* 0x0000000b000c7c82 */ /* 0x000fc60008000000 */
[----:B------:R-:W-:-:S12]  /*0960*/  UIMAD.WIDE.U32.X UR8, UR14, UR17, UR12, UP0 ;  /* 0x000000110e0872a5 */ /* 0x000fd800080e040c */
.L_x_5:
[----:B------:R-:W-:Y:S01]  /*0970*/  USHF.R.U64 UR42, UR8, UR15, UR9 ;  /* 0x0000000f082a7299 */ /* 0x000fe20008001209 */
[----:B------:R-:W-:Y:S01]  /*0980*/  I2FP.F32.U32 R0, UR7 ;  /* 0x0000000700007c45 */ /* 0x000fe20008201000 */
[----:B------:R-:W-:Y:S01]  /*0990*/  USHF.R.U32.HI UR5, URZ, UR15, UR9 ;  /* 0x0000000f3f057299 */ /* 0x000fe20008011609 */
[----:B-1----:R-:W-:Y:S01]  /*09a0*/  R2UR UR12, R2 ;  /* 0x00000000020c72ca */ /* 0x002fe200000e0000 */
[----:B------:R-:W-:Y:S02]  /*09b0*/  UIADD3 UR6, UP0, URZ, -UR42, URZ ;  /* 0x8000002a3f067290 */ /* 0x000fe4000ff1e03f */
[----:B------:R-:W-:Y:S01]  /*09c0*/  FMUL R0, R0, UR20 ;  /* 0x0000001400007c20 */ /* 0x000fe20008400000 */
[----:B------:R-:W-:Y:S01]  /*09d0*/  ULDC.64 UR8, c[0x0][0x620] ;  /* 0x0001880000087ab9 */ /* 0x000fe20000000a00 */
[----:B------:R-:W-:Y:S01]  /*09e0*/  UIADD3.X UR5, URZ, ~UR5, URZ, UP0, !UPT ;  /* 0x800000053f057290 */ /* 0x000fe200087fe43f */
[----:B------:R-:W-:Y:S01]  /*09f0*/  UMOV UR10, UR18 ;  /* 0x00000012000a7c82 */ /* 0x000fe20008000000 */
[----:B------:R-:W-:-:S02]  /*0a00*/  UMOV UR11, UR19 ;  /* 0x00000013000b7c82 */ /* 0x000fc40008000000 */
[----:B------:R-:W-:Y:S01]  /*0a10*/  UIMAD UR5, UR5, UR8, URZ ;  /* 0x00000008050572a4 */ /* 0x000fe2000f8e023f */
[----:B------:R-:W0:Y:S01]  /*0a20*/  F2I.U32.TRUNC.NTZ R0, R0 ;  /* 0x0000000000007305 */ /* 0x000e22000020f000 */
[----:B------:R-:W-:Y:S02]  /*0a30*/  UIMAD.WIDE.U32 UR10, UR6, UR8, UR10 ;  /* 0x00000008060a72a5 */ /* 0x000fe4000f8e000a */
[----:B------:R-:W-:Y:S01]  /*0a40*/  UIMAD UR6, UR6, UR9, UR5 ;  /* 0x00000009060672a4 */ /* 0x000fe2000f8e0205 */
[----:B------:R-:W-:Y:S01]  /*0a50*/  ULDC UR21, c[0x0][0x658] ;  /* 0x0001960000157ab9 */ /* 0x000fe20000000800 */
[----:B------:R-:W-:Y:S02]  /*0a60*/  UMOV UR19, 0xffffffff ;  /* 0xffffffff00137882 */ /* 0x000fe40000000000 */
[----:B------:R-:W-:Y:S01]  /*0a70*/  UIADD3 UR6, UR11, UR6, URZ ;  /* 0x000000060b067290 */ /* 0x000fe2000fffe03f */
[----:B------:R-:W-:Y:S01]  /*0a80*/  ULDC UR15, c[0x0][0x618] ;  /* 0x00018600000f7ab9 */ /* 0x000fe20000000800 */
[----:B------:R-:W-:Y:S01]  /*0a90*/  ULDC.64 UR8, c[0x0][0x640] ;  /* 0x0001900000087ab9 */ /* 0x000fe20000000a00 */
[----:B------:R-:W-:Y:S01]  /*0aa0*/  USHF.L.U32 UR11, UR19, UR21, URZ ;  /* 0x00000015130b7299 */ /* 0x000fe2000800063f */
[----:B------:R-:W-:Y:S01]  /*0ab0*/  ISETP.NE.U32.AND P0, PT, RZ, UR8, PT ;  /* 0x00000008ff007c0c */ /* 0x000fe2000bf05070 */
[----:B------:R-:W-:-:S02]  /*0ac0*/  USHF.R.U64 UR19, UR10, UR15, UR6 ;  /* 0x0000000f0a137299 */ /* 0x000fc40008001206 */
[----:B------:R-:W-:Y:S01]  /*0ad0*/  USHF.R.U32.HI UR10, URZ, UR15, UR6 ;  /* 0x0000000f3f0a7299 */ /* 0x000fe20008011606 */
[----:B0-----:R-:W-:Y:S01]  /*0ae0*/  R2UR UR14, R0 ;  /* 0x00000000000e72ca */ /* 0x001fe200000e0000 */
[----:B------:R-:W-:Y:S01]  /*0af0*/  ULDC UR17, c[0x0][0x608] ;  /* 0x0001820000117ab9 */ /* 0x000fe20000000800 */
[----:B------:R-:W-:Y:S01]  /*0b00*/  ISETP.NE.AND.EX P0, PT, RZ, UR9, PT, P0 ;  /* 0x00000009ff007c0c */ /* 0x000fe2000bf05300 */
[----:B------:R-:W-:Y:S02]  /*0b10*/  USHF.R.U64 UR23, UR19, UR17, UR10 ;  /* 0x0000001113177299 */ /* 0x000fe4000800120a */
[----:B------:R-:W-:Y:S01]  /*0b20*/  USHF.R.U32.HI UR10, URZ, UR17, UR10 ;  /* 0x000000113f0a7299 */ /* 0x000fe2000801160a */
[----:B------:R-:W-:Y:S01]  /*0b30*/  UMOV UR16, 0x1 ;  /* 0x0000000100107882 */ /* 0x000fe20000000000 */
[----:B------:R-:W-:Y:S02]  /*0b40*/  UIADD3 UR12, -UR12, URZ, URZ ;  /* 0x0000003f0c0c7290 */ /* 0x000fe4000fffe13f */
[----:B------:R-:W-:-:S02]  /*0b50*/  USHF.R.U64 UR24, UR23, UR21, UR10 ;  /* 0x0000001517187299 */ /* 0x000fc4000800120a */
[----:B------:R-:W-:Y:S01]  /*0b60*/  USHF.L.U32 UR6, UR16, UR21, URZ ;  /* 0x0000001510067299 */ /* 0x000fe2000800063f */
[----:B------:R-:W-:Y:S01]  /*0b70*/  ULDC UR13, c[0x0][0x144] ;  /* 0x00005100000d7ab9 */ /* 0x000fe20000000800 */
[----:B------:R-:W-:Y:S01]  /*0b80*/  ULDC UR5, c[0x0][0x600] ;  /* 0x0001800000057ab9 */ /* 0x000fe20000000800 */
[----:B------:R-:W-:Y:S02]  /*0b90*/  ULOP3.LUT UR16, URZ, UR11, URZ, 0x33, !UPT ;  /* 0x0000000b3f107292 */ /* 0x000fe4000f8e333f */
[----:B------:R-:W-:Y:S02]  /*0ba0*/  USHF.R.U32.HI UR11, URZ, UR21, UR10 ;  /* 0x000000153f0b7299 */ /* 0x000fe4000801160a */
[----:B------:R-:W-:Y:S02]  /*0bb0*/  UIADD3 UR18, UR5, -0x1, URZ ;  /* 0xffffffff05127890 */ /* 0x000fe4000fffe03f */
[----:B------:R-:W-:Y:S02]  /*0bc0*/  UIADD3 UR20, -UR14, URZ, URZ ;  /* 0x0000003f0e147290 */ /* 0x000fe4000fffe13f */
[----:B------:R-:W-:Y:S01]  /*0bd0*/  UIMAD UR4, UR13, UR12, UR4 ;  /* 0x0000000c0d0472a4 */ /* 0x000fe2000f8e0204 */
[----:B------:R-:W-:Y:S01]  /*0be0*/  ULDC UR25, c[0x0][0x148] ;  /* 0x0000520000197ab9 */ /* 0x000fe20000000800 */
[----:B------:R-:W-:Y:S01]  /*0bf0*/  ULDC UR21, c[0x0][0x648] ;  /* 0x0001920000157ab9 */ /* 0x000fe20000000800 */
[----:B------:R-:W-:Y:S01]  /*0c00*/  ULDC UR22, c[0x0][0x638] ;  /* 0x00018e0000167ab9 */ /* 0x000fe20000000800 */
[----:B------:R-:W-:Y:S01]  /*0c10*/  UMOV UR10, UR24 ;  /* 0x00000018000a7c82 */ /* 0x000fe20008000000 */
[----:B------:R-:W-:Y:S07]  /*0c20*/  @!P0 BRA `(.L_x_6) ;  /* 0x0000000000308947 */ /* 0x000fee0003800000 */
[----:B------:R-:W-:Y:S02]  /*0c30*/  ULDC UR14, c[0x0][0x64c] ;  /* 0x00019300000e7ab9 */ /* 0x000fe40000000800 */
        /* <DEDUP_REMOVED lines=8> */
[----:B------:R-:W-:-:S07]  /*0cc0*/  UIMAD.WIDE.U32.X UR8, UR17, UR9, UR14, UP0 ;  /* 0x00000009110872a5 */ /* 0x000fce00080e040e */
[----:B------:R-:W-:Y:S01]  /*0cd0*/  UMOV UR10, UR8 ;  /* 0x00000008000a7c82 */ /* 0x000fe20008000000 */
[----:B------:R-:W-:-:S05]  /*0ce0*/  UMOV UR11, UR9 ;  /* 0x00000009000b7c82 */ /* 0x000fca0008000000 */
.L_x_6:
[----:B------:R-:W-:Y:S01]  /*0cf0*/  UISETP.NE.AND UP0, UPT, UR39, URZ, UPT ;  /* 0x0000003f2700728c */ /* 0x000fe2000bf05270 */
[----:B------:R-:W-:Y:S01]  /*0d00*/  IMAD.MOV.U32 R0, RZ, RZ, 0x1 ;  /* 0x00000001ff007424 */ /* 0x000fe200078e00ff */
[----:B------:R-:W-:Y:S02]  /*0d10*/  USHF.R.U64 UR8, UR10, UR21, UR11 ;  /* 0x000000150a087299 */ /* 0x000fe4000800120b */
[----:B------:R-:W-:Y:S02]  /*0d20*/  ULOP3.LUT UR16, UR23, UR16, URZ, 0xc0, !UPT ;  /* 0x0000001017107292 */ /* 0x000fe4000f8ec03f */
[----:B------:R-:W-:Y:S02]  /*0d30*/  ULOP3.LUT UR18, UR19, UR18, URZ, 0xc0, !UPT ;  /* 0x0000001213127292 */ /* 0x000fe4000f8ec03f */
[----:B------:R-:W-:-:S03]  /*0d40*/  UIMAD UR16, UR6, UR8, UR16 ;  /* 0x00000008061072a4 */ /* 0x000fc6000f8e0210 */
[----:B------:R-:W-:Y:S02]  /*0d50*/  @UP0 UIMAD UR4, UR25, UR20, UR7 ;  /* 0x00000014190402a4 */ /* 0x000fe4000f8e0207 */
[----:B------:R-:W-:-:S04]  /*0d60*/  UIADD3 UR7, -UR8, URZ, URZ ;  /* 0x0000003f08077290 */ /* 0x000fc8000fffe13f */
[----:B------:R-:W-:-:S03]  /*0d70*/  UIMAD UR6, UR7, UR22, UR24 ;  /* 0x00000016070672a4 */ /* 0x000fc6000f8e0218 */
[----:B------:R-:W-:Y:S01]  /*0d80*/  ULDC UR7, c[0x0][0x610] ;  /* 0x0001840000077ab9 */ /* 0x000fe20000000800 */
[----:B------:R-:W-:Y:S02]  /*0d90*/  UIMAD UR6, UR6, UR5, UR18 ;  /* 0x00000005060672a4 */ /* 0x000fe4000f8e0212 */
[----:B------:R-:W-:-:S04]  /*0da0*/  UIMAD UR4, UR16, UR7, UR4 ;  /* 0x00000007100472a4 */ /* 0x000fc8000f8e0204 */
[----:B------:R-:W-:Y:S02]  /*0db0*/  USEL UR41, UR6, UR4, !UP0 ;  /* 0x0000000406297287 */ /* 0x000fe4000c000000 */
[----:B------:R-:W-:-:S12]  /*0dc0*/  USEL UR40, UR4, UR6, !UP0 ;  /* 0x0000000604287287 */ /* 0x000fd8000c000000 */
.L_x_4:
[----:B------:R-:W-:-:S08]  /*0dd0*/  NOP ;  /* 0x0000000000007918 */ /* 0x000fd00000000000 */
[----:B------:R-:W0:Y:S02]  /*0de0*/  USETMAXREG.TRY_ALLOC.CTAPOOL UP0, 0xf0 ;  /* 0x000000f0000079c8 */ /* 0x000e240008000600 */
[----:B0-----:R-:W-:-:S13]  /*0df0*/  PLOP3.LUT P0, PT, PT, PT, UP0, 0x80, 0x0 ;  /* 0x000000000000781c */ /* 0x001fda0003f0f008 */
[----:B------:R-:W-:Y:S05]  /*0e00*/  @!P0 BRA `(.L_x_4) ;  /* 0xfffffffc00f08947 */ /* 0x000fea000383ffff */
[----:B------:R-:W-:Y:S01]  /*0e10*/  ULDC.64 UR4, c[0x0][0x598] ;  /* 0x0001660000047ab9 */ /* 0x000fe20000000a00 */
[----:B------:R-:W-:Y:S01]  /*0e20*/  ULDC.64 UR44, c[0x0][0x208] ;  /* 0x00008200002c7ab9 */ /* 0x000fe20000000a00 */
[----:B------:R-:W-:-:S04]  /*0e30*/  ISETP.NE.U32.AND P0, PT, RZ, UR4, PT ;  /* 0x00000004ff007c0c */ /* 0x000fc8000bf05070 */
[----:B------:R-:W-:-:S13]  /*0e40*/  ISETP.NE.AND.EX P0, PT, RZ, UR5, PT, P0 ;  /* 0x00000005ff007c0c */ /* 0x000fda000bf05300 */
[----:B------:R-:W-:Y:S05]  /*0e50*/  @!P0 BRA `(.L_x_7) ;  /* 0x00000000001c8947 */ /* 0x000fea0003800000 */
[----:B------:R-:W0:Y:S02]  /*0e60*/  LDC.64 R2, c[0x0][0x598] ;  /* 0x00016600ff027b82 */ /* 0x000e240000000a00 */
[----:B0-----:R-:W2:Y:S02]  /*0e70*/  LDG.E.64 R2, desc[UR44][R2.64] ;  /* 0x0000002c02027981 */ /* 0x001ea4000c1e1b00 */
[----:B--2---:R-:W-:-:S04]  /*0e80*/  ISETP.NE.U32.AND P0, PT, R2, RZ, PT ;  /* 0x000000ff0200720c */ /* 0x004fc80003f05070 */
[----:B------:R-:W-:-:S13]  /*0e90*/  ISETP.NE.AND.EX P0, PT, R3, RZ, PT, P0 ;  /* 0x000000ff0300720c */ /* 0x000fda0003f05300 */
[----:B------:R-:W-:Y:S05]  /*0ea0*/  @!P0 BRA `(.L_x_7) ;  /* 0x0000000000088947 */ /* 0x000fea0003800000 */
[----:B------:R0:W5:Y:S01]  /*0eb0*/  LD.E R2, desc[UR44][R2.64] ;  /* 0x0000002c02027980 */ /* 0x000162000c101900 */
[----:B------:R-:W-:Y:S05]  /*0ec0*/  BRA `(.L_x_8) ;  /* 0x0000000000247947 */ /* 0x000fea0003800000 */
.L_x_7:
[----:B------:R-:W-:Y:S02]  /*0ed0*/  ULDC.64 UR4, c[0x0][0x588] ;  /* 0x0001620000047ab9 */ /* 0x000fe40000000a00 */
[----:B------:R-:W-:-:S04]  /*0ee0*/  ISETP.NE.U32.AND P0, PT, RZ, UR4, PT ;  /* 0x00000004ff007c0c */ /* 0x000fc8000bf05070 */
[----:B------:R-:W-:-:S13]  /*0ef0*/  ISETP.NE.AND.EX P0, PT, RZ, UR5, PT, P0 ;  /* 0x00000005ff007c0c */ /* 0x000fda000bf05300 */
[----:B------:R-:W-:Y:S05]  /*0f00*/  @!P0 BRA `(.L_x_9) ;  /* 0x00000000000c8947 */ /* 0x000fea0003800000 */
[----:B------:R-:W0:Y:S02]  /*0f10*/  LDC.64 R2, c[0x0][0x588] ;  /* 0x00016200ff027b82 */ /* 0x000e240000000a00 */
[----:B0-----:R1:W5:Y:S01]  /*0f20*/  LDG.E R2, desc[UR44][R2.64] ;  /* 0x0000002c02027981 */ /* 0x001362000c1e1900 */
[----:B------:R-:W-:Y:S05]  /*0f30*/  BRA `(.L_x_8) ;  /* 0x0000000000087947 */ /* 0x000fea0003800000 */
.L_x_9:
[----:B------:R-:W-:Y:S02]  /*0f40*/  ULDC UR4, c[0x0][0x580] ;  /* 0x0001600000047ab9 */ /* 0x000fe40000000800 */
[----:B------:R-:W-:-:S07]  /*0f50*/  MOV R2, UR4 ;  /* 0x0000000400027c02 */ /* 0x000fce0008000f00 */
.L_x_8:
[----:B------:R-:W-:Y:S02]  /*0f60*/  ULDC.64 UR4, c[0x0][0x5a0] ;  /* 0x0001680000047ab9 */ /* 0x000fe40000000a00 */
[----:B------:R-:W-:-:S04]  /*0f70*/  ISETP.NE.U32.AND P0, PT, RZ, UR4, PT ;  /* 0x00000004ff007c0c */ /* 0x000fc8000bf05070 */
[----:B------:R-:W-:-:S13]  /*0f80*/  ISETP.NE.AND.EX P0, PT, RZ, UR5, PT, P0 ;  /* 0x00000005ff007c0c */ /* 0x000fda000bf05300 */
[----:B------:R-:W-:Y:S05]  /*0f90*/  @!P0 BRA `(.L_x_10) ;  /* 0x00000000001c8947 */ /* 0x000fea0003800000 */
[----:B------:R-:W2:Y:S02]  /*0fa0*/  LDC.64 R4, c[0x0][0x5a0] ;  /* 0x00016800ff047b82 */ /* 0x000ea40000000a00 */
[----:B--2---:R-:W2:Y:S02]  /*0fb0*/  LDG.E.64 R4, desc[UR44][R4.64] ;  /* 0x0000002c04047981 */ /* 0x004ea4000c1e1b00 */
[----:B--2---:R-:W-:-:S04]  /*0fc0*/  ISETP.NE.U32.AND P0, PT, R4, RZ, PT ;  /* 0x000000ff0400720c */ /* 0x004fc80003f05070 */
[----:B------:R-:W-:-:S13]  /*0fd0*/  ISETP.NE.AND.EX P0, PT, R5, RZ, PT, P0 ;  /* 0x000000ff0500720c */ /* 0x000fda0003f05300 */
[----:B------:R-:W-:Y:S05]  /*0fe0*/  @!P0 BRA `(.L_x_10) ;  /* 0x0000000000088947 */ /* 0x000fea0003800000 */
[----:B------:R2:W5:Y:S01]  /*0ff0*/  LD.E R16, desc[UR44][R4.64] ;  /* 0x0000002c04107980 */ /* 0x000562000c101900 */
[----:B------:R-:W-:Y:S05]  /*1000*/  BRA `(.L_x_11) ;  /* 0x0000000000247947 */ /* 0x000fea0003800000 */
.L_x_10:
[----:B------:R-:W-:Y:S02]  /*1010*/  ULDC.64 UR4, c[0x0][0x590] ;  /* 0x0001640000047ab9 */ /* 0x000fe40000000a00 */
[----:B------:R-:W-:-:S04]  /*1020*/  ISETP.NE.U32.AND P0, PT, RZ, UR4, PT ;  /* 0x00000004ff007c0c */ /* 0x000fc8000bf05070 */
[----:B------:R-:W-:-:S13]  /*1030*/  ISETP.NE.AND.EX P0, PT, RZ, UR5, PT, P0 ;  /* 0x00000005ff007c0c */ /* 0x000fda000bf05300 */
[----:B------:R-:W-:Y:S05]  /*1040*/  @!P0 BRA `(.L_x_12) ;  /* 0x00000000000c8947 */ /* 0x000fea0003800000 */
[----:B------:R-:W2:Y:S02]  /*1050*/  LDC.64 R16, c[0x0][0x590] ;  /* 0x00016400ff107b82 */ /* 0x000ea40000000a00 */
[----:B--2---:R3:W5:Y:S01]  /*1060*/  LDG.E R16, desc[UR44][R16.64] ;  /* 0x0000002c10107981 */ /* 0x004762000c1e1900 */
[----:B------:R-:W-:Y:S05]  /*1070*/  BRA `(.L_x_11) ;  /* 0x0000000000087947 */ /* 0x000fea0003800000 */
.L_x_12:
[----:B------:R-:W-:Y:S02]  /*1080*/  ULDC UR4, c[0x0][0x584] ;  /* 0x0001610000047ab9 */ /* 0x000fe40000000800 */
[----:B------:R-:W-:-:S07]  /*1090*/  IMAD.U32 R16, RZ, RZ, UR4 ;  /* 0x00000004ff107e24 */ /* 0x000fce000f8e00ff */
.L_x_11:
[----:B------:R-:W-:-:S13]  /*10a0*/  LOP3.LUT P0, RZ, R0, 0xff, RZ, 0xc0, !PT ;  /* 0x000000ff00ff7812 */ /* 0x000fda000780c0ff */
[----:B------:R-:W-:Y:S05]  /*10b0*/  @!P0 EXIT ;  /* 0x000000000000894d */ /* 0x000fea0003800000 */
[----:B------:R-:W-:Y:S01]  /*10c0*/  ULDC UR4, c[0x0][0x28c] ;  /* 0x0000a30000047ab9 */ /* 0x000fe20000000800 */
[----:B------:R-:W-:Y:S01]  /*10d0*/  UMOV UR36, URZ ;  /* 0x0000003f00247c82 */ /* 0x000fe20008000000 */
[----:B------:R-:W-:Y:S01]  /*10e0*/  UIADD3 UR4, UR4, 0x3f, URZ ;  /* 0x0000003f04047890 */ /* 0x000fe2000fffe03f */
[----:B------:R-:W-:-:S03]  /*10f0*/  UMOV UR37, URZ ;  /* 0x0000003f00257c82 */ /* 0x000fc60008000000 */
[----:B------:R-:W-:-:S04]  /*1100*/  USHF.R.S32.HI UR5, URZ, 0x1f, UR4 ;  /* 0x0000001f3f057899 */ /* 0x000fc80008011404 */
[----:B------:R-:W-:-:S04]  /*1110*/  ULEA.HI UR5, UR5, UR4, URZ, 0x6 ;  /* 0x0000000405057291 */ /* 0x000fc8000f8f303f */
[----:B------:R-:W-:-:S12]  /*1120*/  USHF.R.S32.HI UR43, URZ, 0x6, UR5 ;  /* 0x000000063f2b7899 */ /* 0x000fd80008011405 */
.L_x_540:
[----:B----4-:R-:W4:Y:S01]  /*1130*/  S2R R0, SR_TID.X ;  /* 0x0000000000007919 */ /* 0x010f220000002100 */
[----:B------:R-:W0:Y:S01]  /*1140*/  S2UR UR6, SR_CgaCtaId ;  /* 0x00000000000679c3 */ /* 0x000e220000008800 */
[----:B------:R-:W-:Y:S02]  /*1150*/  UMOV UR46, 0x400 ;  /* 0x00000400002e7882 */ /* 0x000fe40000000000 */
[----:B0-----:R-:W-:Y:S01]  /*1160*/  ULEA UR46, UR6, UR46, 0x18 ;  /* 0x0000002e062e7291 */ /* 0x001fe2000f8ec03f */
[----:B----4-:R-:W-:-:S04]  /*1170*/  LOP3.LUT R0, R0, 0x80, RZ, 0xc0, !PT ;  /* 0x0000008000007812 */ /* 0x010fc800078ec0ff */
[----:B------:R-:W-:-:S06]  /*1180*/  SHF.R.U32.HI R0, RZ, 0x7, R0 ;  /* 0x00000007ff007819 */ /* 0x000fcc0000011600 */
[----:B------:R-:W0:Y:S02]  /*1190*/  SHFL.IDX PT, R0, R0, RZ, 0x1f ;  /* 0x00001fff00007589 */ /* 0x000e2400000e0000 */
[----:B0-----:R-:W-:-:S13]  /*11a0*/  R2UR UR4, R0 ;  /* 0x00000000000472ca */ /* 0x001fda00000e0000 */
[----:B------:R-:W-:-:S04]  /*11b0*/  ULEA.HI UR5, UR4, UR4, URZ, 0x1 ;  /* 0x0000000404057291 */ /* 0x000fc8000f8f083f */
[----:B------:R-:W-:-:S04]  /*11c0*/  ULOP3.LUT UR5, UR5, 0x7fffe, URZ, 0xc0, !UPT ;  /* 0x0007fffe05057892 */ /* 0x000fc8000f8ec03f */
[----:B------:R-:W-:-:S03]  /*11d0*/  UIADD3 UR5, UR4, -UR5, URZ ;  /* 0x8000000504057290 */ /* 0x000fc6000fffe03f */
[----:B------:R-:W-:Y:S01]  /*11e0*/  ULDC UR4, c[0x0][0x28c] ;  /* 0x0000a30000047ab9 */ /* 0x000fe20000000800 */
[----:B------:R-:W-:Y:S01]  /*11f0*/  ULEA UR5, UR5, UR46, 0xd ;  /* 0x0000002e05057291 */ /* 0x000fe2000f8e683f */
[----:B------:R-:W-:-:S03]  /*1200*/  ISETP.LT.AND P0, PT, RZ, UR4, PT ;  /* 0x00000004ff007c0c */ /* 0x000fc6000bf01270 */
[----:B------:R-:W-:-:S04]  /*1210*/  UIADD3 UR5, UR5, 0x100, URZ ;  /* 0x0000010005057890 */ /* 0x000fc8000fffe03f */
[----:B------:R-:W-:-:S04]  /*1220*/  USHF.R.U32.HI UR5, URZ, 0x4, UR5 ;  /* 0x000000043f057899 */ /* 0x000fc80008011605 */
[----:B------:R-:W-:Y:S02]  /*1230*/  ULOP3.LUT UR47, UR5, 0x3fff, URZ, 0xc0, !UPT ;  /* 0x00003fff052f7892 */ /* 0x000fe4000f8ec03f */
[----:B-123--:R-:W-:Y:S10]  /*1240*/  @P0 BRA `(.L_x_13) ;  /* 0x0000000000400947 */ /* 0x00eff40003800000 */
[----:B------:R-:W-:Y:S01]  /*1250*/  MOV R0, 0x0 ;  /* 0x0000000000007802 */ /* 0x000fe20000000f00 */
[----:B------:R-:W-:Y:S01]  /*1260*/  ULDC.64 UR4, c[0x4][0x68] ;  /* 0x01001a0000047ab9 */ /* 0x000fe20000000a00 */
[----:B------:R-:W-:Y:S01]  /*1270*/  ULDC.64 UR6, c[0x4][0x8] ;  /* 0x0100020000067ab9 */ /* 0x000fe20000000a00 */
[----:B--2---:R-:W-:Y:S01]  /*1280*/  MOV R4, UR4 ;  /* 0x0000000400047c02 */ /* 0x004fe20008000f00 */
[----:B------:R0:W2:Y:S01]  /*1290*/  LDC.64 R14, c[0x4][R0] ;  /* 0x01000000000e7b82 */ /* 0x0000a20000000a00 */
[----:B------:R-:W-:Y:S01]  /*12a0*/  IMAD.U32 R5, RZ, RZ, UR5 ;  /* 0x00000005ff057e24 */ /* 0x000fe2000f8e00ff */
[----:B------:R-:W-:Y:S01]  /*12b0*/  ULDC.64 UR4, c[0x4][0x70] ;  /* 0x01001c0000047ab9 */ /* 0x000fe20000000a00 */
[----:B------:R-:W-:Y:S01]  /*12c0*/  MOV R10, UR6 ;  /* 0x00000006000a7c02 */ /* 0x000fe20008000f00 */
[----:B------:R-:W-:Y:S01]  /*12d0*/  IMAD.U32 R7, RZ, RZ, UR5 ;  /* 0x00000005ff077e24 */ /* 0x000fe2000f8e00ff */
[----:B------:R-:W-:Y:S01]  /*12e0*/  MOV R6, UR4 ;  /* 0x0000000400067c02 */ /* 0x000fe20008000f00 */
[----:B------:R-:W-:Y:S01]  /*12f0*/  IMAD.U32 R11, RZ, RZ, UR7 ;  /* 0x00000007ff0b7e24 */ /* 0x000fe2000f8e00ff */
[----:B------:R-:W-:Y:S01]  /*1300*/  MOV R8, 0x1e1 ;  /* 0x000001e100087802 */ /* 0x000fe20000000f00 */
[----:B------:R-:W-:Y:S01]  /*1310*/  IMAD.MOV.U32 R12, RZ, RZ, 0x1 ;  /* 0x00000001ff0c7424 */ /* 0x000fe200078e00ff */
[----:B0-----:R-:W-:-:S07]  /*1320*/  MOV R13, RZ ;  /* 0x000000ff000d7202 */ /* 0x001fce0000000f00 */
[----:B------:R-:W-:-:S07]  /*1330*/  LEPC R20, `(.L_x_13) ;  /* 0x000000001014794e */ /* 0x000fce0000000000 */
[----:B-123-5:R-:W-:Y:S05]  /*1340*/  CALL.ABS.NOINC R14 ;  /* 0x000000000e007343 */ /* 0x02efea0003c00000 */
.L_x_13:
[----:B------:R-:W-:-:S06]  /*1350*/  ULOP3.LUT UR4, UR38, 0x1, URZ, 0xfc, !UPT ;  /* 0x0000000126047892 */ /* 0x000fcc000f8efc3f */
[----:B------:R-:W-:-:S05]  /*1360*/  IMAD.U32 R0, RZ, RZ, UR4 ;  /* 0x00000004ff007e24 */ /* 0x000fca000f8e00ff */
[----:B------:R-:W-:-:S13]  /*1370*/  ISETP.NE.AND P0, PT, R0, 0x3, PT ;  /* 0x000000030000780c */ /* 0x000fda0003f05270 */
[----:B------:R-:W-:Y:S05]  /*1380*/  @!P0 BRA `(.L_x_14) ;  /* 0x0000000000048947 */ /* 0x000fea0003800000 */
[----:B------:R-:W-:Y:S01]  /*1390*/  BPT.TRAP 0x1 ;  /* 0x000000040000795c */ /* 0x000fe20000300000 */
.L_x_14:
[----:B------:R-:W-:Y:S01]  /*13a0*/  IMAD.U32 R0, RZ, RZ, UR36 ;  /* 0x00000024ff007e24 */ /* 0x000fe2000f8e00ff */
[----:B-1----:R-:W-:-:S04]  /*13b0*/  MOV R3, UR37 ;  /* 0x0000002500037c02 */ /* 0x002fc80008000f00 */
[----:B------:R-:W-:Y:S02]  /*13c0*/  LEA R3, R3, UR46, 0x3 ;  /* 0x0000002e03037c11 */ /* 0x000fe4000f8e18ff */
[----:B------:R-:W-:-:S04]  /*13d0*/  SHF.L.U32 R0, R0, 0x1f, RZ ;  /* 0x0000001f00007819 */ /* 0x000fc800000006ff */
[----:B------:R0:W1:Y:S01]  /*13e0*/  SYNCS.PHASECHK.TRANS64.TRYWAIT P1, [R3+URZ], R0 ;  /* 0x00000000030075a7 */ /* 0x000062000802017f */
[----:B------:R-:W-:Y:S05]  /*13f0*/  @!P0 BRA `(.L_x_15) ;  /* 0x0000000000048947 */ /* 0x000fea0003800000 */
[----:B------:R-:W-:Y:S01]  /*1400*/  BPT.TRAP 0x1 ;  /* 0x000000040000795c */ /* 0x000fe20000300000 */
.L_x_15:
[----:B-1----:R-:W-:Y:S05]  /*1410*/  @P1 BRA `(.L_x_16) ;  /* 0x0000000000081947 */ /* 0x002fea0003800000 */
[----:B------:R-:W1:Y:S02]  /*1420*/  SYNCS.PHASECHK.TRANS64.TRYWAIT P1, [R3+URZ], R0 ;  /* 0x00000000030075a7 */ /* 0x000e64000802017f */
[----:B-1----:R-:W-:Y:S05]  /*1430*/  @!P1 BRA `(.L_x_17) ;  /* 0x000001f0009c9947 */ /* 0x002fea0003800000 */
.L_x_16:
[----:B------:R-:W-:-:S04]  /*1440*/  UISETP.LT.AND UP0, UPT, UR43, 0x1, UPT ;  /* 0x000000012b00788c */ /* 0x000fc8000bf01270 */
[----:B------:R-:W-:-:S04]  /*1450*/  USEL UR4, UR43, 0x1, UP0 ;  /* 0x000000012b047887 */ /* 0x000fc80008000000 */
[----:B------:R-:W-:-:S06]  /*1460*/  UIADD3 UR4, UR43, -UR4, URZ ;  /* 0x800000042b047290 */ /* 0x000fcc000fffe03f */
[----:B01----:R-:W-:Y:S01]  /*1470*/  MOV R0, UR4 ;  /* 0x0000000400007c02 */ /* 0x003fe20008000f00 */
[----:B------:R-:W-:Y:S05]  /*1480*/  WARPSYNC.ALL ;  /* 0x0000000000007948 */ /* 0x000fea0003800000 */
[----:B------:R-:W-:Y:S01]  /*1490*/  ISETP.GE.AND P1, PT, R0, 0x1, PT ;  /* 0x000000010000780c */ /* 0x000fe20003f26270 */
[----:B------:R-:W-:Y:S01]  /*14a0*/  UIADD3 UR46, UR46, 0x50100, URZ ;  /* 0x000501002e2e7890 */ /* 0x000fe2000fffe03f */
[----:B------:R-:W-:Y:S01]  /*14b0*/  WARPGROUP.ARRIVE ;  /* 0x00000000000079c5 */ /* 0x000fe20000000000 */
[----:B------:R-:W-:Y:S01]  /*14c0*/  ULOP3.LUT UR4, UR47, 0x10000, URZ, 0xfc, !UPT ;  /* 0x000100002f047892 */ /* 0x000fe2000f8efc3f */
[----:B-----5:R0:W-:Y:S01]  /*14d0*/  STL [R1+0x2c4], R16 ;  /* 0x0002c41001007387 */ /* 0x0201e20000100800 */
[----:B------:R-:W-:-:S02]  /*14e0*/  USHF.R.U32.HI UR46, URZ, 0x4, UR46 ;  /* 0x000000043f2e7899 */ /* 0x000fc4000801162e */
[----:B------:R-:W-:Y:S01]  /*14f0*/  ULEA UR8, UR37, UR4, 0xc ;  /* 0x0000000425087291 */ /* 0x000fe2000f8e603f */
[----:B------:R1:W-:Y:S01]  /*1500*/  STL [R1+0x2c0], R2 ;  /* 0x0002c00201007387 */ /* 0x0003e20000100800 */
[----:B------:R-:W-:Y:S01]  /*1510*/  ULOP3.LUT UR5, UR46, 0x3fff, URZ, 0xc0, !UPT ;  /* 0x00003fff2e057892 */ /* 0x000fe2000f8ec03f */
[----:B------:R-:W-:Y:S01]  /*1520*/  UMOV UR9, 0x40000040 ;  /* 0x4000004000097882 */ /* 0x000fe20000000000 */
[----:B------:R-:W-:Y:S02]  /*1530*/  UMOV UR11, 0x40000040 ;  /* 0x40000040000b7882 */ /* 0x000fe40000000000 */
[----:B------:R-:W-:Y:S01]  /*1540*/  ULOP3.LUT UR5, UR5, 0x10000, URZ, 0xfc, !UPT ;  /* 0x0001000005057892 */ /* 0x000fe2000f8efc3f */
[----:B------:R4:W-:Y:S01]  /*1550*/  STL [R1+0x2bc], R0 ;  /* 0x0002bc0001007387 */ /* 0x0009e20000100800 */
[----:B------:R-:W-:Y:S02]  /*1560*/  UIADD3 UR12, UR8, 0x400, URZ ;  /* 0x00000400080c7890 */ /* 0x000fe4000fffe03f */
[----:B------:R-:W-:Y:S01]  /*1570*/  ULEA UR6, UR37, UR5, 0xc ;  /* 0x0000000525067291 */ /* 0x000fe2000f8e603f */
[----:B------:R-:W-:Y:S01]  /*1580*/  UMOV UR15, UR11 ;  /* 0x0000000b000f7c82 */ /* 0x000fe20008000000 */
[----:B------:R-:W-:-:S05]  /*1590*/  UMOV UR13, 0x40000040 ;  /* 0x40000040000d7882 */ /* 0x000fca0000000000 */
[----:B------:R-:W-:Y:S02]  /*15a0*/  UMOV UR10, UR6 ;  /* 0x00000006000a7c82 */ /* 0x000fe40008000000 */
[----:B------:R-:W-:Y:S01]  /*15b0*/  HGMMA.64x256x8.F32.TF32 R24, gdesc[UR8], RZ, !UPT, gsb0 ;  /* 0x07e00000081879f0 */ /* 0x000fe2000c0028ff */
[----:B------:R-:W-:Y:S02]  /*15c0*/  UMOV UR14, UR10 ;  /* 0x0000000a000e7c82 */ /* 0x000fe40008000000 */
[----:B------:R-:W-:Y:S02]  /*15d0*/  WARPGROUP.DEPBAR.LE gsb0, 0x0 ;  /* 0x00008000000079c5 */ /* 0x000fe40000010000 */
[----:B------:R-:W-:Y:S01]  /*15e0*/  STL.64 [R1], R24 ;  /* 0x0000001801007387 */ /* 0x000fe20000100a00 */
[----:B------:R-:W-:Y:S01]  /*15f0*/  IMAD.MOV.U32 R235, RZ, RZ, R46 ;  /* 0x000000ffffeb7224 */ /* 0x000fe200078e002e */
[----:B------:R-:W-:Y:S01]  /*1600*/  MOV R234, R47 ;  /* 0x0000002f00ea7202 */ /* 0x000fe20000000f00 */
[----:B------:R-:W-:Y:S01]  /*1610*/  IMAD.MOV.U32 R233, RZ, RZ, R48 ;  /* 0x000000ffffe97224 */ /* 0x000fe200078e0030 */
[----:B------:R-:W-:Y:S01]  /*1620*/  STL.64 [R1+0x8], R26 ;  /* 0x0000081a01007387 */ /* 0x000fe20000100a00 */
[----:B------:R-:W-:Y:S01]  /*1630*/  MOV R232, R49 ;  /* 0x0000003100e87202 */ /* 0x000fe20000000f00 */
[----:B------:R-:W-:Y:S01]  /*1640*/  IMAD.MOV.U32 R231, RZ, RZ, R50 ;  /* 0x000000ffffe77224 */ /* 0x000fe200078e0032 */
[----:B------:R-:W-:Y:S01]  /*1650*/  MOV R230, R51 ;  /* 0x0000003300e67202 */ /* 0x000fe20000000f00 */
[----:B------:R-:W-:Y:S01]  /*1660*/  STL.64 [R1+0x10], R28 ;  /* 0x0000101c01007387 */ /* 0x000fe20000100a00 */
        /* <DEDUP_REMOVED lines=90> */
[----:B---3--:R-:W-:Y:S01]  /*1c10*/  MOV R17, R135 ;  /* 0x0000008700117202 */ /* 0x008fe20000000f00 */
[----:B0-----:R-:W-:Y:S01]  /*1c20*/  IMAD.MOV.U32 R16, RZ, RZ, R136 ;  /* 0x000000ffff107224 */ /* 0x001fe200078e0088 */
        /* <DEDUP_REMOVED lines=10> */
[----:B--2---:R-:W-:Y:S01]  /*1cd0*/  MOV R5, R147 ;  /* 0x0000009300057202 */ /* 0x004fe20000000f00 */
[----:B------:R-:W-:Y:S01]  /*1ce0*/  IMAD.MOV.U32 R4, RZ, RZ, R148 ;  /* 0x000000ffff047224 */ /* 0x000fe200078e0094 */
[----:B------:R-:W-:Y:S01]  /*1cf0*/  MOV R3, R149 ;  /* 0x0000009500037202 */ /* 0x000fe20000000f00 */
[----:B-1----:R-:W-:Y:S01]  /*1d00*/  IMAD.MOV.U32 R2, RZ, RZ, R150 ;  /* 0x000000ffff027224 */ /* 0x002fe200078e0096 */
[----:B------:R0:W-:Y:S01]  /*1d10*/  STL.64 [R1+0x50], R44 ;  /* 0x0000502c01007387 */ /* 0x0001e20000100a00 */
[----:B----4-:R-:W-:-:S03]  /*1d20*/  MOV R0, R151 ;  /* 0x0000009700007202 */ /* 0x010fc60000000f00 */
[----:B------:R-:W-:Y:S01]  /*1d30*/  STL [R1+0xae8], R160 ;  /* 0x000ae8a001007387 */ /* 0x000fe20000100800 */
[----:B0-----:R-:W-:-:S06]  /*1d40*/  WARPGROUP.ARRIVE ;  /* 0x00000000000079c5 */ /* 0x001fcc0000000000 */
[----:B------:R-:W-:Y:S03]  /*1d50*/  HGMMA.64x256x8.F32.TF32 R24, gdesc[UR12], RZ, !UPT, gsb0 ;  /* 0x07e000000c1879f0 */ /* 0x000fe6000c0028ff */
[----:B------:R-:W-:Y:S02]  /*1d60*/  WARPGROUP.DEPBAR.LE gsb0, 0x0 ;  /* 0x00008000000079c5 */ /* 0x000fe40000010000 */
[----:B------:R-:W-:Y:S04]  /*1d70*/  STL.64 [R1+0xae0], R150 ;  /* 0x000ae09601007387 */ /* 0x000fe80000100a00 */
        /* <DEDUP_REMOVED lines=20> */
[----:B------:R0:W-:Y:S04]  /*1ec0*/  STL.64 [R1+0xa38], R108 ;  /* 0x000a386c01007387 */ /* 0x0001e80000100a00 */
[----:B0-----:R-:W2:Y:S04]  /*1ed0*/  LDL.LU R108, [R1] ;  /* 0x00000000016c7983 */ /* 0x001ea80000300800 */
[----:B------:R-:W2:Y:S04]  /*1ee0*/  LDL.LU R109, [R1+0x4] ;  /* 0x00000400016d7983 */ /* 0x000ea80000300800 */
        /* <DEDUP_REMOVED lines=19> */
[----:B------:R-:W2:Y:S01]  /*2020*/  LDL.LU R129, [R1+0x54] ;  /* 0x0000540001817983 */ /* 0x000ea20000300800 */
        /* <DEDUP_REMOVED lines=46> */
[----:B------:R-:W-:-:S02]  /*2310*/  UIADD3 UR12, UR8, 0x2, URZ ;  /* 0x00000002080c7890 */ /* 0x000fc4000fffe03f */
[----:B------:R-:W-:Y:S01]  /*2320*/  UIADD3 UR14, UR6, 0x2, URZ ;  /* 0x00000002060e7890 */ /* 0x000fe2000fffe03f */
[----:B------:R-:W-:Y:S01]  /*2330*/  UMOV UR13, 0x40000040 ;  /* 0x40000040000d7882 */ /* 0x000fe20000000000 */
[----:B------:R-:W-:Y:S01]  /*2340*/  UMOV UR15, 0x40000040 ;  /* 0x40000040000f7882 */ /* 0x000fe20000000000 */
[----:B--2---:R-:W-:-:S06]  /*2350*/  WARPGROUP.ARRIVE ;  /* 0x00000000000079c5 */ /* 0x004fcc0000000000 */
[----:B------:R-:W-:Y:S03]  /*2360*/  HGMMA.64x256x8.F32.TF32 R108, gdesc[UR12], R108, gsb0 ;  /* 0x07e000000c6c79f0 */ /* 0x000fe6000800286c */
[----:B------:R-:W-:Y:S02]  /*2370*/  WARPGROUP.DEPBAR.LE gsb0, 0x0 ;  /* 0x00008000000079c5 */ /* 0x000fe40000010000 */
[----:B------:R-:W-:Y:S04]  /*2380*/  STL.64 [R1], R108 ;  /* 0x0000006c01007387 */ /* 0x000fe80000100a00 */
        /* <DEDUP_REMOVED lines=63> */
[----:B0-----:R-:W2:Y:S04]  /*2780*/  LDL.LU R160, [R1+0xae8] ;  /* 0x000ae80001a07983 */ /* 0x001ea80000300800 */
[----:B------:R-:W3:Y:S04]  /*2790*/  LDL.LU.64 R150, [R1+0xae0] ;  /* 0x000ae00001967983 */ /* 0x000ee80000300a00 */
        /* <DEDUP_REMOVED lines=20> */
[----:B------:R-:W3:Y:S01]  /*28e0*/  LDL.LU.64 R108, [R1+0xa38] ;  /* 0x000a3800016c7983 */ /* 0x000ee20000300a00 */
[----:B------:R-:W-:Y:S01]  /*28f0*/  UIADD3 UR12, UR8, 0x402, URZ ;  /* 0x00000402080c7890 */ /* 0x000fe2000fffe03f */
[----:B------:R-:W-:Y:S01]  /*2900*/  UMOV UR13, 0x40000040 ;  /* 0x40000040000d7882 */ /* 0x000fe20000000000 */
[----:B---3--:R-:W-:-:S07]  /*2910*/  WARPGROUP.ARRIVE ;  /* 0x00000000000079c5 */ /* 0x008fce0000000000 */
[----:B------:R-:W-:Y:S03]  /*2920*/  HGMMA.64x256x8.F32.TF32 R24, gdesc[UR12], R24, gsb0 ;  /* 0x07e000000c1879f0 */ /* 0x000fe60008002818 */
        /* <DEDUP_REMOVED lines=65> */
[----:B0-----:R-:W3:Y:S04]  /*2d40*/  LDL.LU.64 R24, [R1] ;  /* 0x0000000001187983 */ /* 0x001ee80000300a00 */
        /* <DEDUP_REMOVED lines=63> */
[----:B------:R-:W-:-:S02]  /*3140*/  UIADD3 UR12, UR8, 0x4, URZ ;  /* 0x00000004080c7890 */ /* 0x000fc4000fffe03f */
[----:B------:R-:W-:Y:S01]  /*3150*/  UIADD3 UR14, UR6, 0x4, URZ ;  /* 0x00000004060e7890 */ /* 0x000fe2000fffe03f */
[----:B------:R-:W-:Y:S01]  /*3160*/  UMOV UR13, 0x40000040 ;  /* 0x40000040000d7882 */ /* 0x000fe20000000000 */
[----:B------:R-:W-:Y:S01]  /*3170*/  UMOV UR15, 0x40000040 ;  /* 0x40000040000f7882 */ /* 0x000fe20000000000 */
[----:B---3--:R-:W-:-:S06]  /*3180*/  WARPGROUP.ARRIVE ;  /* 0x00000000000079c5 */ /* 0x008fcc0000000000 */
[----:B------:R-:W-:Y:S03]  /*3190*/  HGMMA.64x256x8.F32.TF32 R24, gdesc[UR12], R24, gsb0 ;  /* 0x07e000000c1879f0 */ /* 0x000fe60008002818 */
        /* <DEDUP_REMOVED lines=41> */
[----:B------:R0:W-:Y:S01]  /*3430*/  STL.64 [R1+0x50], R44 ;  /* 0x0000502c01007387 */ /* 0x0001e20000100a00 */
[----:B------:R-:W-:Y:S01]  /*3440*/  IMAD.MOV.U32 R204, RZ, RZ, R120 ;  /* 0x000000ffffcc7224 */ /* 0x000fe200078e0078 */
[----:B------:R-:W-:Y:S01]  /*3450*/  MOV R205, R121 ;  /* 0x0000007900cd7202 */ /* 0x000fe20000000f00 */
[----:B------:R-:W-:Y:S01]  /*3460*/  IMAD.MOV.U32 R202, RZ, RZ, R118 ;  /* 0x000000ffffca7224 */ /* 0x000fe200078e0076 */
[----:B------:R-:W3:Y:S01]  /*3470*/  LDL.LU.64 R150, [R1+0xa30] ;  /* 0x000a300001967983 */ /* 0x000ee20000300a00 */
[----:B------:R-:W-:Y:S01]  /*3480*/  MOV R203, R119 ;  /* 0x0000007700cb7202 */ /* 0x000fe20000000f00 */
[----:B------:R-:W-:Y:S01]  /*3490*/  IMAD.MOV.U32 R200, RZ, RZ, R116 ;  /* 0x000000ffffc87224 */ /* 0x000fe200078e0074 */
[----:B------:R-:W-:Y:S01]  /*34a0*/  MOV R201, R117 ;  /* 0x0000007500c97202 */ /* 0x000fe20000000f00 */
[----:B------:R-:W3:Y:S01]  /*34b0*/  LDL.LU.64 R148, [R1+0xa28] ;  /* 0x000a280001947983 */ /* 0x000ee20000300a00 */
        /* <DEDUP_REMOVED lines=92> */
[----:B------:R-:W-:-:S03]  /*3a80*/  MOV R234, R47 ;  /* 0x0000002f00ea7202 */ /* 0x000fc60000000f00 */
        /* <DEDUP_REMOVED lines=28> */
[----:B0-----:R-:W3:Y:S04]  /*3c50*/  LDL.LU.64 R44, [R1+0x888] ;  /* 0x00088800012c7983 */ /* 0x001ee80000300a00 */
        /* <DEDUP_REMOVED lines=11> */
[----:B------:R-:W-:-:S02]  /*3d10*/  UMOV UR13, 0x40000040 ;  /* 0x40000040000d7882 */ /* 0x000fc40000000000 */
[----:B--2---:R-:W-:Y:S01]  /*3d20*/  STL [R1+0x830], R160 ;  /* 0x000830a001007387 */ /* 0x004fe20000100800 */
[----:B---3--:R-:W-:-:S06]  /*3d30*/  WARPGROUP.ARRIVE ;  /* 0x00000000000079c5 */ /* 0x008fcc0000000000 */
        /* <DEDUP_REMOVED lines=332> */
[----:B------:R-:W-:Y:S01]  /*5200*/  STL.64 [R1+0x30], R36 ;  /* 0x0000302401007387 */ /* 0x000fe20000100a00 */
[----:B------:R-:W-:-:S03]  /*5210*/  IMAD.MOV.U32 R2, RZ, RZ, R150 ;  /* 0x000000ffff027224 */ /* 0x000fc600078e0096 */
[----:B------:R-:W-:Y:S01]  /*5220*/  STL.64 [R1+0x38], R38 ;  /* 0x0000382601007387 */ /* 0x000fe20000100a00 */
[----:B------:R-:W-:-:S03]  /*5230*/  MOV R0, R151 ;  /* 0x0000009700007202 */ /* 0x000fc60000000f00 */
[----:B------:R-:W-:Y:S01]  /*5240*/  STL.64 [R1+0x40], R40 ;  /* 0x0000402801007387 */ /* 0x000fe20000100a00 */
[----:B------:R-:W-:Y:S01]  /*5250*/  IMAD.MOV.U32 R4, RZ, RZ, R148 ;  /* 0x000000ffff047224 */ /* 0x000fe200078e0094 */
[----:B------:R-:W-:Y:S02]  /*5260*/  MOV R3, R149 ;  /* 0x0000009500037202 */ /* 0x000fe40000000f00 */
[----:B------:R-:W-:Y:S01]  /*5270*/  STL.64 [R1+0x48], R42 ;  /* 0x0000482a01007387 */ /* 0x000fe20000100a00 */
[----:B------:R-:W-:Y:S01]  /*5280*/  IMAD.MOV.U32 R6, RZ, RZ, R146 ;  /* 0x000000ffff067224 */ /* 0x000fe200078e0092 */
[----:B------:R-:W-:Y:S02]  /*5290*/  MOV R5, R147 ;  /* 0x0000009300057202 */ /* 0x000fe40000000f00 */
[----:B------:R0:W-:Y:S01]  /*52a0*/  STL.64 [R1+0x50], R44 ;  /* 0x0000502c01007387 */ /* 0x0001e20000100a00 */
[----:B------:R-:W-:Y:S01]  /*52b0*/  IMAD.MOV.U32 R8, RZ, RZ, R144 ;  /* 0x000000ffff087224 */ /* 0x000fe200078e0090 */
[----:B------:R-:W-:-:S02]  /*52c0*/  MOV R7, R145 ;  /* 0x0000009100077202 */ /* 0x000fc40000000f00 */
[----:B------:R-:W3:Y:S01]  /*52d0*/  LDL.LU.64 R150, [R1+0x778] ;  /* 0x0007780001967983 */ /* 0x000ee20000300a00 */
[----:B------:R-:W-:Y:S01]  /*52e0*/  IMAD.MOV.U32 R10, RZ, RZ, R142 ;  /* 0x000000ffff0a7224 */ /* 0x000fe200078e008e */
[----:B------:R-:W-:Y:S02]  /*52f0*/  MOV R9, R143 ;  /* 0x0000008f00097202 */ /* 0x000fe40000000f00 */
[----:B------:R-:W3:Y:S01]  /*5300*/  LDL.LU.64 R148, [R1+0x770] ;  /* 0x0007700001947983 */ /* 0x000ee20000300a00 */
[----:B------:R-:W-:Y:S01]  /*5310*/  IMAD.MOV.U32 R12, RZ, RZ, R140 ;  /* 0x000000ffff0c7224 */ /* 0x000fe200078e008c */
[----:B------:R-:W-:Y:S02]  /*5320*/  MOV R11, R141 ;  /* 0x0000008d000b7202 */ /* 0x000fe40000000f00 */
[----:B------:R-:W3:Y:S01]  /*5330*/  LDL.LU.64 R146, [R1+0x768] ;  /* 0x0007680001927983 */ /* 0x000ee20000300a00 */
        /* <DEDUP_REMOVED lines=758> */
[----:B------:R-:W-:Y:S01]  /*82a0*/  UIADD3 UR12, UR8, 0x806, URZ ;  /* 0x00000806080c7890 */ /* 0x000fe2000fffe03f */
[----:B------:R-:W-:Y:S01]  /*82b0*/  IMAD.MOV.U32 R235, RZ, RZ, R3 ;  /* 0x000000ffffeb7224 */ /* 0x000fe200078e0003 */
[----:B------:R-:W-:Y:S01]  /*82c0*/  UIADD3 UR14, UR6, 0x806, URZ ;  /* 0x00000806060e7890 */ /* 0x000fe2000fffe03f */
[----:B------:R0:W5:Y:S01]  /*82d0*/  LDL.LU R16, [R1+0x2c4] ;  /* 0x0002c40001107983 */ /* 0x0001620000300800 */
[----:B------:R-:W-:Y:S01]  /*82e0*/  UMOV UR13, 0x40000040 ;  /* 0x40000040000d7882 */ /* 0x000fe20000000000 */
[----:B------:R-:W-:-:S02]  /*82f0*/  UMOV UR15, 0x40000040 ;  /* 0x40000040000f7882 */ /* 0x000fc40000000000 */
[----:B------:R0:W5:Y:S04]  /*8300*/  LDL.LU R2, [R1+0x2c0] ;  /* 0x0002c00001027983 */ /* 0x0001680000300800 */
[----:B------:R0:W5:Y:S01]  /*8310*/  LDL.LU R0, [R1+0x2bc] ;  /* 0x0002bc0001007983 */ /* 0x0001620000300800 */
        /* <DEDUP_REMOVED lines=67> */
[----:B-1----:R0:W5:Y:S04]  /*8750*/  LDL.LU R160, [R1+0x2b8] ;  /* 0x0002b80001a07983 */ /* 0x0021680000300800 */
[----:B------:R-:W2:Y:S04]  /*8760*/  LDL.LU.64 R150, [R1+0x2b0] ;  /* 0x0002b00001967983 */ /* 0x000ea80000300a00 */
        /* <DEDUP_REMOVED lines=20> */
[----:B------:R-:W2:Y:S01]  /*88b0*/  LDL.LU.64 R108, [R1+0x208] ;  /* 0x00020800016c7983 */ /* 0x000ea20000300a00 */
[----:B------:R-:W-:Y:S01]  /*88c0*/  UIADD3 UR12, UR8, 0xc06, URZ ;  /* 0x00000c06080c7890 */ /* 0x000fe2000fffe03f */
[----:B------:R-:W-:Y:S01]  /*88d0*/  UMOV UR13, 0x40000040 ;  /* 0x40000040000d7882 */ /* 0x000fe20000000000 */
[----:B--2---:R-:W-:-:S07]  /*88e0*/  WARPGROUP.ARRIVE ;  /* 0x00000000000079c5 */ /* 0x004fce0000000000 */
[----:B------:R-:W-:Y:S03]  /*88f0*/  HGMMA.64x256x8.F32.TF32 R24, gdesc[UR12], R24, gsb0 ;  /* 0x07e000000c1879f0 */ /* 0x000fe60008002818 */
[----:B------:R-:W-:Y:S02]  /*8900*/  WARPGROUP.DEPBAR.LE gsb0, 0x0 ;  /* 0x00008000000079c5 */ /* 0x000fe40000010000 */
[----:B0-----:R-:W-:Y:S05]  /*8910*/  @!P1 BRA `(.L_x_18) ;  /* 0x0000008000a89947 */ /* 0x001fea0003800000 */
[----:B------:R-:W-:Y:S02]  /*8920*/  UIADD3 UR6, UR37, 0x1, URZ ;  /* 0x0000000125067890 */ /* 0x000fe4000fffe03f */
[----:B------:R-:W-:Y:S02]  /*8930*/  UMOV UR7, UR37 ;  /* 0x0000002500077c82 */ /* 0x000fe40008000000 */
[----:B------:R-:W-:-:S04]  /*8940*/  UISETP.NE.AND UP0, UPT, UR6, 0x5, UPT ;  /* 0x000000050600788c */ /* 0x000fc8000bf05270 */
[----:B------:R-:W-:Y:S02]  /*8950*/  USEL UR9, URZ, 0x1, UP0 ;  /* 0x000000013f097887 */ /* 0x000fe40008000000 */
[----:B------:R-:W-:Y:S02]  /*8960*/  USEL UR6, UR6, URZ, UP0 ;  /* 0x0000003f06067287 */ /* 0x000fe40008000000 */
[----:B------:R-:W-:-:S12]  /*8970*/  ULOP3.LUT UR9, UR36, UR9, URZ, 0x3c, !UPT ;  /* 0x0000000924097292 */ /* 0x000fd8000f8e3c3f */
.L_x_25:
[----:B------:R-:W-:Y:S05]  /*8980*/  @!P0 BRA `(.L_x_19) ;  /* 0x0000000000048947 */ /* 0x000fea0003800000 */
[----:B------:R-:W-:Y:S01]  /*8990*/  BPT.TRAP 0x1 ;  /* 0x000000040000795c */ /* 0x000fe20000300000 */
.L_x_19:
[----:B------:R-:W0:Y:S01]  /*89a0*/  S2UR UR10, SR_CgaCtaId ;  /* 0x00000000000a79c3 */ /* 0x000e220000008800 */
[----:B------:R-:W-:Y:S01]  /*89b0*/  UMOV UR8, 0x400 ;  /* 0x0000040000087882 */ /* 0x000fe20000000000 */
[----:B------:R-:W-:-:S04]  /*89c0*/  MOV R3, UR9 ;  /* 0x0000000900037c02 */ /* 0x000fc80008000f00 */
[----:B------:R-:W-:Y:S01]  /*89d0*/  SHF.L.U32 R3, R3, 0x1f, RZ ;  /* 0x0000001f03037819 */ /* 0x000fe200000006ff */
[----:B0-----:R-:W-:-:S04]  /*89e0*/  ULEA UR8, UR10, UR8, 0x18 ;  /* 0x000000080a087291 */ /* 0x001fc8000f8ec03f */
[----:B------:R-:W-:-:S09]  /*89f0*/  ULEA UR10, UR6, UR8, 0x3 ;  /* 0x00000008060a7291 */ /* 0x000fd2000f8e183f */
[----:B------:R0:W1:Y:S01]  /*8a00*/  SYNCS.PHASECHK.TRANS64.TRYWAIT P1, [UR10], R3 ;  /* 0x00000003ff0075a7 */ /* 0x000062000802014a */
[----:B------:R-:W-:Y:S05]  /*8a10*/  @!P0 BRA `(.L_x_20) ;  /* 0x0000000000048947 */ /* 0x000fea0003800000 */
[----:B------:R-:W-:Y:S01]  /*8a20*/  BPT.TRAP 0x1 ;  /* 0x000000040000795c */ /* 0x000fe20000300000 */
.L_x_20:
[----:B-1----:R-:W-:Y:S05]  /*8a30*/  @P1 BRA `(.L_x_21) ;  /* 0x0000000000081947 */ /* 0x002fea0003800000 */
[----:B------:R-:W1:Y:S02]  /*8a40*/  SYNCS.PHASECHK.TRANS64.TRYWAIT P1, [UR10], R3 ;  /* 0x00000003ff0075a7 */ /* 0x000e64000802014a */
[----:B-1----:R-:W-:Y:S05]  /*8a50*/  @!P1 BRA `(.L_x_22) ;  /* 0x0000017c00289947 */ /* 0x002fea0003800000 */
.L_x_21:
        /* <DEDUP_REMOVED lines=64> */
[----:B--2---:R-:W2:Y:S04]  /*8e60*/  LDL.LU.64 R24, [R1] ;  /* 0x0000000001187983 */ /* 0x004ea80000300a00 */
        /* <DEDUP_REMOVED lines=63> */
[----:B------:R-:W-:-:S02]  /*9260*/  ULEA UR10, UR6, UR4, 0xc ;  /* 0x00000004060a7291 */ /* 0x000fc4000f8e603f */
[----:B------:R-:W-:Y:S01]  /*9270*/  ULEA UR11, UR6, UR5, 0xc ;  /* 0x00000005060b7291 */ /* 0x000fe2000f8e603f */
[----:B-----5:R-:W-:Y:S01]  /*9280*/  STL [R1+0x2c4], R16 ;  /* 0x0002c41001007387 */ /* 0x020fe20000100800 */
[----:B------:R-:W-:Y:S01]  /*9290*/  UMOV UR13, 0x40000040 ;  /* 0x40000040000d7882 */ /* 0x000fe20000000000 */
[----:B------:R-:W-:Y:S02]  /*92a0*/  UMOV UR15, 0x40000040 ;  /* 0x40000040000f7882 */ /* 0x000fe40000000000 */
[----:B------:R-:W-:Y:S01]  /*92b0*/  UMOV UR12, UR10 ;  /* 0x0000000a000c7c82 */ /* 0x000fe20008000000 */
[----:B------:R3:W-:Y:S01]  /*92c0*/  STL [R1+0x2c0], R2 ;  /* 0x0002c00201007387 */ /* 0x0007e20000100800 */
[----:B------:R-:W-:-:S03]  /*92d0*/  UMOV UR14, UR11 ;  /* 0x0000000b000e7c82 */ /* 0x000fc60008000000 */
[----:B------:R4:W-:Y:S01]  /*92e0*/  STL [R1+0x2bc], R0 ;  /* 0x0002bc0001007387 */ /* 0x0009e20000100800 */
[----:B--2---:R-:W-:-:S06]  /*92f0*/  WARPGROUP.ARRIVE ;  /* 0x00000000000079c5 */ /* 0x004fcc0000000000 */
[----:B------:R-:W-:Y:S03]  /*9300*/  HGMMA.64x256x8.F32.TF32 R24, gdesc[UR12], R24, gsb0 ;  /* 0x07e000000c1879f0 */ /* 0x000fe60008002818 */
[----:B------:R-:W-:Y:S02]  /*9310*/  WARPGROUP.DEPBAR.LE gsb0, 0x0 ;  /* 0x00008000000079c5 */ /* 0x000fe40000010000 */
[----:B------:R-:W-:Y:S01]  /*9320*/  STL.64 [R1], R24 ;  /* 0x0000001801007387 */ /* 0x000fe20000100a00 */
[----:B---3--:R-:W-:Y:S01]  /*9330*/  IMAD.MOV.U32 R2, RZ, RZ, R150 ;  /* 0x000000ffff027224 */ /* 0x008fe200078e0096 */
[----:B----4-:R-:W-:Y:S01]  /*9340*/  MOV R0, R151 ;  /* 0x0000009700007202 */ /* 0x010fe20000000f00 */
[----:B-1----:R-:W-:Y:S01]  /*9350*/  IMAD.MOV.U32 R4, RZ, RZ, R148 ;  /* 0x000000ffff047224 */ /* 0x002fe200078e0094 */
[----:B------:R-:W-:Y:S01]  /*9360*/  STL.64 [R1+0x8], R26 ;  /* 0x0000081a01007387 */ /* 0x000fe20000100a00 */
[----:B0-----:R-:W-:Y:S01]  /*9370*/  MOV R3, R149 ;  /* 0x0000009500037202 */ /* 0x001fe20000000f00 */
        /* <DEDUP_REMOVED lines=38> */
[----:B------:R-:W2:Y:S01]  /*95e0*/  LDL.LU.64 R150, [R1+0xce8] ;  /* 0x000ce80001967983 */ /* 0x000ea20000300a00 */
[----:B------:R-:W-:Y:S01]  /*95f0*/  MOV R203, R119 ;  /* 0x0000007700cb7202 */ /* 0x000fe20000000f00 */
[----:B------:R-:W-:Y:S01]  /*9600*/  IMAD.MOV.U32 R200, RZ, RZ, R116 ;  /* 0x000000ffffc87224 */ /* 0x000fe200078e0074 */
[----:B------:R-:W-:Y:S01]  /*9610*/  MOV R201, R117 ;  /* 0x0000007500c97202 */ /* 0x000fe20000000f00 */
[----:B------:R-:W2:Y:S01]  /*9620*/  LDL.LU.64 R148, [R1+0xce0] ;  /* 0x000ce00001947983 */ /* 0x000ea20000300a00 */
        /* <DEDUP_REMOVED lines=92> */
[----:B------:R-:W-:-:S03]  /*9bf0*/  MOV R234, R47 ;  /* 0x0000002f00ea7202 */ /* 0x000fc60000000f00 */
        /* <DEDUP_REMOVED lines=28> */
[----:B0-----:R-:W2:Y:S04]  /*9dc0*/  LDL.LU.64 R44, [R1+0xb40] ;  /* 0x000b4000012c7983 */ /* 0x001ea80000300a00 */
        /* <DEDUP_REMOVED lines=11> */
[----:B------:R-:W-:-:S02]  /*9e80*/  UMOV UR13, 0x40000040 ;  /* 0x40000040000d7882 */ /* 0x000fc40000000000 */
[----:B------:R-:W-:Y:S01]  /*9e90*/  STL [R1+0xae8], R160 ;  /* 0x000ae8a001007387 */ /* 0x000fe20000100800 */
[----:B--2---:R-:W-:-:S06]  /*9ea0*/  WARPGROUP.ARRIVE ;  /* 0x00000000000079c5 */ /* 0x004fcc0000000000 */
        /* <DEDUP_REMOVED lines=1725> */
[----:B------:R-:W-:Y:S01]  /*10a80*/  BPT.TRAP 0x1 ;  /* 0x000000040000795c */ /* 0x000fe20000300000 */
.L_x_23:
[----:B------:R-:W-:Y:S02]  /*10a90*/  UISETP.GT.U32.AND UP0, UPT, UR38, 0x1, UPT ;  /* 0x000000012600788c */ /* 0x000fe4000bf04070 */
[----:B------:R-:W-:-:S04]  /*10aa0*/  ULEA UR8, UR7, UR8, 0x3 ;  /* 0x0000000807087291 */ /* 0x000fc8000f8e183f */
[----:B------:R-:W-:Y:S01]  /*10ab0*/  UIADD3 UR8, UR8, 0x28, URZ ;  /* 0x0000002808087890 */ /* 0x000fe2000fffe03f */
[----:B------:R-:W-:-:S03]  /*10ac0*/  PLOP3.LUT P1, PT, PT, PT, UP0, 0x80, 0x0 ;  /* 0x000000000000781c */ /* 0x000fc60003f2f008 */
[----:B------:R-:W-:-:S09]  /*10ad0*/  UPRMT UR8, URZ, 0x654, UR8 ;  /* 0x000006543f087896 */ /* 0x000fd20008000008 */
[----:B------:R-:W-:Y:S01]  /*10ae0*/  SYNCS.ARRIVE.TRANS64.RED.A1T0 RZ, [UR8], RZ ;  /* 0x000000ffffff79a7 */ /* 0x000fe20008100408 */
[----:B------:R-:W-:Y:S05]  /*10af0*/  @P1 BRA `(.L_x_24) ;  /* 0x0000000000041947 */ /* 0x000fea0003800000 */
[----:B------:R-:W-:Y:S01]  /*10b00*/  BPT.TRAP 0x1 ;  /* 0x000000040000795c */ /* 0x000fe20000300000 */
.L_x_24:
[----:B------:R-:W-:Y:S01]  /*10b10*/  UIADD3 UR6, UR6, 0x1, URZ ;  /* 0x0000000106067890 */ /* 0x000fe2000fffe03f */
[C---:B-----5:R-:W-:Y:S01]  /*10b20*/  ISETP.GT.AND P1, PT, R0.reuse, 0x1, PT ;  /* 0x000000010000780c */ /* 0x060fe20003f24270 */
[----:B------:R-:W-:Y:S01]  /*10b30*/  UIADD3 UR7, UR7, 0x1, URZ ;  /* 0x0000000107077890 */ /* 0x000fe2000fffe03f */
[----:B------:R-:W-:Y:S01]  /*10b40*/  IADD3 R0, R0, -0x1, RZ ;  /* 0xffffffff00007810 */ /* 0x000fe20007ffe0ff */
[----:B------:R-:W-:Y:S02]  /*10b50*/  UISETP.NE.AND UP0, UPT, UR6, 0x5, UPT ;  /* 0x000000050600788c */ /* 0x000fe4000bf05270 */
[----:B------:R-:W-:Y:S02]  /*10b60*/  UISETP.NE.AND UP1, UPT, UR7, 0x5, UPT ;  /* 0x000000050700788c */ /* 0x000fe4000bf25270 */
[----:B------:R-:W-:Y:S02]  /*10b70*/  USEL UR8, URZ, 0x1, UP0 ;  /* 0x000000013f087887 */ /* 0x000fe40008000000 */
[----:B------:R-:W-:-:S02]  /*10b80*/  USEL UR6, UR6, URZ, UP0 ;  /* 0x0000003f06067287 */ /* 0x000fc40008000000 */
[----:B------:R-:W-:Y:S02]  /*10b90*/  USEL UR7, UR7, URZ, UP1 ;  /* 0x0000003f07077287 */ /* 0x000fe40008800000 */
[----:B------:R-:W-:Y:S01]  /*10ba0*/  ULOP3.LUT UR9, UR9, UR8, URZ, 0x3c, !UPT ;  /* 0x0000000809097292 */ /* 0x000fe2000f8e3c3f */
[----:B------:R-:W-:Y:S11]  /*10bb0*/  @P1 BRA `(.L_x_25) ;  /* 0xffffff7c00701947 */ /* 0x000ff6000383ffff */
.L_x_18:
[----:B-----5:R-:W0:Y:S02]  /*10bc0*/  LDC R0, c[0x0][0x28c] ;  /* 0x0000a300ff007b82 */ /* 0x020e240000000800 */
[----:B0-----:R-:W-:-:S13]  /*10bd0*/  ISETP.GE.AND P1, PT, R0, 0x1, PT ;  /* 0x000000010000780c */ /* 0x001fda0003f26270 */
[----:B------:R-:W-:Y:S05]  /*10be0*/  @!P1 BRA `(.L_x_26) ;  /* 0x00000000004c9947 */ /* 0x000fea0003800000 */
[----:B------:R-:W-:Y:S05]  /*10bf0*/  @!P0 BRA `(.L_x_27) ;  /* 0x0000000000048947 */ /* 0x000fea0003800000 */
[----:B------:R-:W-:Y:S01]  /*10c00*/  BPT.TRAP 0x1 ;  /* 0x000000040000795c */ /* 0x000fe20000300000 */
.L_x_27:
[----:B------:R-:W0:Y:S01]  /*10c10*/  S2UR UR7, SR_CgaCtaId ;  /* 0x00000000000779c3 */ /* 0x000e220000008800 */
[----:B------:R-:W-:-:S04]  /*10c20*/  UISETP.LT.AND UP0, UPT, UR43, 0x1, UPT ;  /* 0x000000012b00788c */ /* 0x000fc8000bf01270 */
[----:B------:R-:W-:Y:S02]  /*10c30*/  USEL UR6, UR43, 0x1, UP0 ;  /* 0x000000012b067887 */ /* 0x000fe40008000000 */
[----:B------:R-:W-:Y:S02]  /*10c40*/  UISETP.GT.U32.AND UP0, UPT, UR38, 0x1, UPT ;  /* 0x000000012600788c */ /* 0x000fe4000bf04070 */
[----:B------:R-:W-:-:S04]  /*10c50*/  UIADD3 UR6, UR37, UR43, -UR6 ;  /* 0x0000002b25067290 */ /* 0x000fc8000fffe806 */
[----:B------:R-:W-:Y:S01]  /*10c60*/  UIMAD.WIDE.U32 UR4, UR6, -0x33333333, URZ ;  /* 0xcccccccd060478a5 */ /* 0x000fe2000f8e003f */
[----:B------:R-:W-:-:S03]  /*10c70*/  PLOP3.LUT P0, PT, PT, PT, UP0, 0x80, 0x0 ;  /* 0x000000000000781c */ /* 0x000fc60003f0f008 */
[----:B------:R-:W-:-:S03]  /*10c80*/  USHF.R.U32.HI UR4, URZ, 0x2, UR5 ;  /* 0x000000023f047899 */ /* 0x000fc60008011605 */
[----:B------:R-:W-:Y:S01]  /*10c90*/  UMOV UR5, 0x400 ;  /* 0x0000040000057882 */ /* 0x000fe20000000000 */
[----:B------:R-:W-:Y:S02]  /*10ca0*/  UIMAD UR6, UR4, -0x5, UR6 ;  /* 0xfffffffb040678a4 */ /* 0x000fe4000f8e0206 */
[----:B0-----:R-:W-:-:S04]  /*10cb0*/  ULEA UR5, UR7, UR5, 0x18 ;  /* 0x0000000507057291 */ /* 0x001fc8000f8ec03f */
[----:B------:R-:W-:-:S04]  /*10cc0*/  ULEA UR6, UR6, UR5, 0x3 ;  /* 0x0000000506067291 */ /* 0x000fc8000f8e183f */
[----:B------:R-:W-:-:S04]  /*10cd0*/  UIADD3 UR6, UR6, 0x28, URZ ;  /* 0x0000002806067890 */ /* 0x000fc8000fffe03f */
[----:B------:R-:W-:-:S09]  /*10ce0*/  UPRMT UR6, URZ, 0x654, UR6 ;  /* 0x000006543f067896 */ /* 0x000fd20008000006 */
[----:B------:R-:W-:Y:S01]  /*10cf0*/  SYNCS.ARRIVE.TRANS64.RED.A1T0 RZ, [UR6], RZ ;  /* 0x000000ffffff79a7 */ /* 0x000fe20008100406 */
[----:B------:R-:W-:Y:S05]  /*10d00*/  @P0 BRA `(.L_x_26) ;  /* 0x0000000000040947 */ /* 0x000fea0003800000 */
[----:B------:R-:W-:Y:S01]  /*10d10*/  BPT.TRAP 0x1 ;  /* 0x000000040000795c */ /* 0x000fe20000300000 */
.L_x_26:
[----:B------:R-:W0:Y:S01]  /*10d20*/  S2R R8, SR_TID.X ;  /* 0x0000000000087919 */ /* 0x000e220000002100 */
[----:B------:R-:W-:Y:S01]  /*10d30*/  IMAD.MOV.U32 R19, RZ, RZ, 0x6540 ;  /* 0x00006540ff137424 */ /* 0x000fe200078e00ff */
[----:B------:R-:W-:Y:S01]  /*10d40*/  USHF.R.S32.HI UR10, URZ, 0x1f, UR42 ;  /* 0x0000001f3f0a7899 */ /* 0x000fe2000801142a */
[----:B------:R-:W-:Y:S01]  /*10d50*/  LOP3.LUT R4, R160, 0x1, RZ, 0xc0, !PT ;  /* 0x00000001a0047812 */ /* 0x000fe200078ec0ff */
[----:B------:R-:W-:Y:S01]  /*10d60*/  ULDC.64 UR8, c[0x0][0x5d0] ;  /* 0x0001740000087ab9 */ /* 0x000fe20000000a00 */
[----:B------:R-:W-:Y:S01]  /*10d70*/  UIMAD.WIDE UR6, UR40, 0x100, URZ ;  /* 0x00000100280678a5 */ /* 0x000fe2000f8e023f */
[----:B------:R-:W-:Y:S01]  /*10d80*/  MOV R6, UR8 ;  /* 0x0000000800067c02 */ /* 0x000fe20008000f00 */
[----:B------:R-:W-:Y:S01]  /*10d90*/  UIMAD UR4, UR10, UR8, URZ ;  /* 0x000000080a0472a4 */ /* 0x000fe2000f8e023f */
[----:B------:R-:W-:Y:S01]  /*10da0*/  IMAD.SHL.U32 R3, R4, 0x40, RZ ;  /* 0x0000004004037824 */ /* 0x000fe200078e00ff */
[----:B------:R-:W-:Y:S02]  /*10db0*/  USHF.L.U32 UR40, UR40, 0x8, URZ ;  /* 0x0000000828287899 */ /* 0x000fe4000800063f */
[----:B------:R-:W-:Y:S01]  /*10dc0*/  UIMAD UR4, UR42, UR9, UR4 ;  /* 0x000000092a0472a4 */ /* 0x000fe2000f8e0204 */
[----:B------:R-:W-:Y:S01]  /*10dd0*/  ULDC UR8, c[0x0][0x284] ;  /* 0x0000a10000087ab9 */ /* 0x000fe20000000800 */
[----:B------:R-:W-:Y:S01]  /*10de0*/  UIADD3 UR37, UR43, UR37, URZ ;  /* 0x000000252b257290 */ /* 0x000fe2000fffe03f */
[----:B------:R-:W-:Y:S01]  /*10df0*/  MOV R17, UR8 ;  /* 0x0000000800117c02 */ /* 0x000fe20008000f00 */
[----:B------:R-:W-:-:S02]  /*10e00*/  UISETP.GE.U32.AND UP2, UPT, UR43, 0x5, UPT ;  /* 0x000000052b00788c */ /* 0x000fc4000bf46070 */
[----:B------:R-:W-:-:S04]  /*10e10*/  UISETP.GT.U32.AND UP1, UPT, UR37, 0x4, UPT ;  /* 0x000000042500788c */ /* 0x000fc8000bf24070 */
[----:B------:R-:W-:Y:S01]  /*10e20*/  UISETP.LT.U32.AND UP1, UPT, UR43, 0x5, UP1 ;  /* 0x000000052b00788c */ /* 0x000fe20008f21070 */
[----:B0-----:R-:W-:Y:S02]  /*10e30*/  SHF.L.U32 R18, R8, 0x1, RZ ;  /* 0x0000000108127819 */ /* 0x001fe400000006ff */
[----:B------:R-:W-:Y:S02]  /*10e40*/  SHF.R.U32.HI R0, RZ, 0x2, R8 ;  /* 0x00000002ff007819 */ /* 0x000fe40000011608 */
[----:B------:R-:W-:Y:S02]  /*10e50*/  LOP3.LUT R18, R18, 0x6, RZ, 0xc0, !PT ;  /* 0x0000000612127812 */ /* 0x000fe400078ec0ff */
[----:B------:R-:W-:Y:S02]  /*10e60*/  LOP3.LUT R5, R8, 0x60, RZ, 0xc0, !PT ;  /* 0x0000006008057812 */ /* 0x000fe400078ec0ff */
[----:B------:R-:W-:Y:S01]  /*10e70*/  PRMT R18, R18, R19, UR41 ;  /* 0x0000002912127e16 */ /* 0x000fe20008000013 */
[----:B------:R-:W-:Y:S01]  /*10e80*/  USHF.L.U32 UR41, UR41, 0x8, URZ ;  /* 0x0000000829297899 */ /* 0x000fe2000800063f */
[----:B------:R-:W-:-:S02]  /*10e90*/  LOP3.LUT R0, R0, 0x7, RZ, 0xc0, !PT ;  /* 0x0000000700007812 */ /* 0x000fc400078ec0ff */
[----:B------:R-:W-:Y:S02]  /*10ea0*/  SHF.R.S32.HI R19, RZ, 0x1f, R18 ;  /* 0x0000001fff137819 */ /* 0x000fe40000011412 */
[----:B------:R-:W-:Y:S02]  /*10eb0*/  SHF.R.U32.HI R5, RZ, 0x1, R5 ;  /* 0x00000001ff057819 */ /* 0x000fe40000011605 */
[----:B------:R-:W-:Y:S01]  /*10ec0*/  LOP3.LUT R3, R3, 0x40, R0, 0xe2, !PT ;  /* 0x0000004003037812 */ /* 0x000fe200078ee200 */
[----:B------:R-:W-:Y:S01]  /*10ed0*/  IMAD.WIDE.U32 R6, R6, UR42, R18 ;  /* 0x0000002a06067c25 */ /* 0x000fe2000f8e0012 */
[----:B------:R-:W-:Y:S02]  /*10ee0*/  IADD3 R0, RZ, -R5, -R0 ;  /* 0x80000005ff007210 */ /* 0x000fe40007ffe800 */
[----:B------:R-:W-:Y:S01]  /*10ef0*/  LOP3.LUT R3, R3, UR6, R5, 0xfe, !PT ;  /* 0x0000000603037c12 */ /* 0x000fe2000f8efe05 */
[----:B------:R-:W-:Y:S01]  /*10f00*/  VIADD R7, R7, UR4 ;  /* 0x0000000407077c36 */ /* 0x000fe20008000000 */
[----:B------:R-:W-:Y:S01]  /*10f10*/  ULDC UR4, c[0x0][0x288] ;  /* 0x0000a20000047ab9 */ /* 0x000fe20000000800 */
[----:B------:R-:W-:Y:S01]  /*10f20*/  IMAD R0, R4, -0x40, R0 ;  /* 0xffffffc004007824 */ /* 0x000fe200078e0200 */
[----:B------:R-:W-:Y:S01]  /*10f30*/  UISETP.GE.AND UP0, UPT, UR41, UR4, UPT ;  /* 0x000000042900728c */ /* 0x000fe2000bf06270 */
[----:B------:R-:W-:-:S03]  /*10f40*/  IMAD.MOV.U32 R4, RZ, RZ, -0x2 ;  /* 0xfffffffeff047424 */ /* 0x000fc600078e00ff */
[----:B------:R-:W-:Y:S02]  /*10f50*/  UISETP.GE.OR UP0, UPT, UR40, UR8, UP0 ;  /* 0x000000082800728c */ /* 0x000fe40008706670 */
[----:B------:R-:W-:Y:S01]  /*10f60*/  IADD3 R17, R17, -UR40, R0 ;  /* 0x8000002811117c10 */ /* 0x000fe2000fffe000 */
[----:B------:R-:W-:Y:S01]  /*10f70*/  USEL UR8, URZ, 0x1, !UP1 ;  /* 0x000000013f087887 */ /* 0x000fe2000c800000 */
[----:B------:R-:W-:Y:S01]  /*10f80*/  LOP3.LUT R0, R8, 0x3, RZ, 0xc0, !PT ;  /* 0x0000000308007812 */ /* 0x000fe200078ec0ff */
[----:B------:R-:W-:Y:S01]  /*10f90*/  UMOV UR40, 0xffffffff ;  /* 0xffffffff00287882 */ /* 0x000fe20000000000 */
[----:B------:R-:W-:Y:S01]  /*10fa0*/  PLOP3.LUT P0, PT, PT, PT, UP0, 0x80, 0x0 ;  /* 0x000000000000781c */ /* 0x000fe20003f0f008 */
[----:B------:R-:W-:Y:S02]  /*10fb0*/  ULOP3.LUT UR36, UR36, UR8, URZ, 0x3c, !UPT ;  /* 0x0000000824247292 */ /* 0x000fe4000f8e3c3f */
[----:B------:R-:W-:Y:S01]  /*10fc0*/  IMAD R0, R0, R4, UR4 ;  /* 0x0000000400007e24 */ /* 0x000fe2000f8e0204 */
[----:B------:R-:W-:-:S04]  /*10fd0*/  UIMAD.WIDE.U32 UR4, UR37, -0x33333333, URZ ;  /* 0xcccccccd250478a5 */ /* 0x000fc8000f8e003f */
[----:B------:R-:W-:Y:S01]  /*10fe0*/  USHF.R.U32.HI UR4, URZ, 0x2, UR5 ;  /* 0x000000023f047899 */ /* 0x000fe20008011605 */
[----:B------:R-:W-:-:S03]  /*10ff0*/  IADD3 R0, R0, -UR41, RZ ;  /* 0x8000002900007c10 */ /* 0x000fc6000fffe0ff */
[----:B------:R-:W-:Y:S02]  /*11000*/  UIMAD UR37, UR4, -0x5, UR37 ;  /* 0xfffffffb042578a4 */ /* 0x000fe4000f8e0225 */
[----:B------:R-:W-:Y:S01]  /*11010*/  @UP2 ULOP3.LUT UR36, UR36, 0x1, UR4, 0x78, !UPT ;  /* 0x0000000124242892 */ /* 0x000fe2000f8e7804 */
[----:B------:R-:W-:Y:S11]  /*11020*/  @P0 BRA `(.L_x_28) ;  /* 0x000000d4007c0947 */ /* 0x000ff60003800000 */
[----:B------:R-:W-:Y:S01]  /*11030*/  FSETP.NEU.AND P0, PT, R16, RZ, PT ;  /* 0x000000ff1000720b */ /* 0x000fe20003f0d000 */
[----:B------:R-:W-:Y:S01]  /*11040*/  ULDC.64 UR8, c[0x0][0x5c8] ;  /* 0x0001720000087ab9 */ /* 0x000fe20000000a00 */
[----:B------:R-:W-:Y:S01]  /*11050*/  ISETP.GT.AND P3, PT, R17, RZ, PT ;  /* 0x000000ff1100720c */ /* 0x000fe20003f64270 */
[----:B------:R-:W-:Y:S01]  /*11060*/  UIMAD UR4, UR7, UR8, URZ ;  /* 0x00000008070472a4 */ /* 0x000fe2000f8e023f */
[----:B------:R-:W-:Y:S01]  /*11070*/  IMAD.U32 R10, RZ, RZ, UR9 ;  /* 0x00000009ff0a7e24 */ /* 0x000fe2000f8e00ff */
[----:B------:R-:W-:Y:S01]  /*11080*/  BSSY B0, `(.L_x_28) ;  /* 0x0000d59000007945 */ /* 0x000fe20003800000 */
[----:B------:R-:W-:Y:S01]  /*11090*/  IMAD.WIDE.U32 R6, R3, UR8, R6 ;  /* 0x0000000803067c25 */ /* 0x000fe2000f8e0006 */
[----:B------:R-:W-:-:S03]  /*110a0*/  ISETP.GT.AND P1, PT, R0, RZ, P3 ;  /* 0x000000ff0000720c */ /* 0x000fc60001f24270 */
[----:B------:R-:W-:-:S05]  /*110b0*/  IMAD R10, R3, R10, UR4 ;  /* 0x00000004030a7e24 */ /* 0x000fca000f8e020a */
[----:B------:R-:W-:Y:S01]  /*110c0*/  IADD3 R10, R7, R10, RZ ;  /* 0x0000000a070a7210 */ /* 0x000fe20007ffe0ff */
[----:B------:R-:W-:Y:S06]  /*110d0*/  @!P0 BRA `(.L_x_29) ;  /* 0x0000009400188947 */ /* 0x000fec0003800000 */
[----:B------:R-:W0:Y:S01]  /*110e0*/  LDC.64 R22, c[0x0][0x5b8] ;  /* 0x00016e00ff167b82 */ /* 0x000e220000000a00 */
[----:B------:R-:W2:Y:S01]  /*110f0*/  LDL.LU R11, [R1] ;  /* 0x00000000010b7983 */ /* 0x000ea20000300800 */
[----:B------:R-:W-:-:S06]  /*11100*/  ULDC.64 UR4, c[0x0][0x5c0] ;  /* 0x0001700000047ab9 */ /* 0x000fcc0000000a00 */
[----:B------:R-:W1:Y:S08]  /*11110*/  LDC.64 R14, c[0x0][0x5b0] ;  /* 0x00016c00ff0e7b82 */ /* 0x000e700000000a00 */
[----:B------:R-:W3:Y:S01]  /*11120*/  LDC.64 R12, c[0x0][0x5a8] ;  /* 0x00016a00ff0c7b82 */ /* 0x000ee20000000a00 */
[C---:B0-----:R-:W-:Y:S02]  /*11130*/  IMAD R157, R22.reuse, UR10, RZ ;  /* 0x0000000a169d7c24 */ /* 0x041fe4000f8e02ff */
[----:B------:R-:W-:-:S04]  /*11140*/  IMAD.WIDE.U32 R152, R22, UR42, R18 ;  /* 0x0000002a16987c25 */ /* 0x000fc8000f8e0012 */
[----:B------:R-:W-:Y:S01]  /*11150*/  IMAD R157, R23, UR42, R157 ;  /* 0x0000002a179d7c24 */ /* 0x000fe2000f8e029d */
[----:B------:R-:W-:Y:S01]  /*11160*/  MOV R20, R152 ;  /* 0x0000009800147202 */ /* 0x000fe20000000f00 */
[----:B-1----:R-:W-:Y:S02]  /*11170*/  IMAD R156, R14, UR7, RZ ;  /* 0x000000070e9c7c24 */ /* 0x002fe4000f8e02ff */
[----:B------:R-:W-:Y:S02]  /*11180*/  IMAD.IADD R21, R153, 0x1, R157 ;  /* 0x0000000199157824 */ /* 0x000fe400078e029d */
[C---:B------:R-:W-:Y:S02]  /*11190*/  IMAD R156, R3.reuse, R15, R156 ;  /* 0x0000000f039c7224 */ /* 0x040fe400078e029c */
[----:B------:R-:W-:-:S04]  /*111a0*/  IMAD.WIDE.U32 R4, R3, R14, R20 ;  /* 0x0000000e03047225 */ /* 0x000fc800078e0014 */
[----:B------:R-:W-:Y:S01]  /*111b0*/  IMAD.IADD R5, R5, 0x1, R156 ;  /* 0x0000000105057824 */ /* 0x000fe200078e029c */
[----:B---3--:R-:W-:-:S04]  /*111c0*/  LEA R8, P0, R4, R12, 0x2 ;  /* 0x0000000c04087211 */ /* 0x008fc800078010ff */
[----:B------:R-:W-:-:S05]  /*111d0*/  LEA.HI.X R9, R4, R13, R5, 0x2, P0 ;  /* 0x0000000d04097211 */ /* 0x000fca00000f1405 */
[----:B------:R-:W3:Y:S01]  /*111e0*/  @P1 LDG.E.LTC128B R23, desc[UR44][R8.64] ;  /* 0x0000002c08171981 */ /* 0x000ee2000c1e1920 */
[C---:B------:R-:W-:Y:S01]  /*111f0*/  LEA R4, P0, R6.reuse, UR4, 0x2 ;  /* 0x0000000406047c11 */ /* 0x040fe2000f8010ff */
[----:B------:R-:W-:Y:S03]  /*11200*/  BSSY B1, `(.L_x_30) ;  /* 0x000000e000017945 */ /* 0x000fe60003800000 */
[----:B------:R-:W-:Y:S01]  /*11210*/  LEA.HI.X R5, R6, UR5, R10, 0x2, P0 ;  /* 0x0000000506057c11 */ /* 0x000fe200080f140a */
[----:B---3--:R-:W-:-:S04]  /*11220*/  FMUL R6, R23, R16 ;  /* 0x0000001017067220 */ /* 0x008fc80000400000 */
[----:B--2---:R-:W-:-:S05]  /*11230*/  FFMA R6, R11, R2, R6 ;  /* 0x000000020b067223 */ /* 0x004fca0000000006 */
[----:B------:R0:W-:Y:S02]  /*11240*/  @P1 STG.E desc[UR44][R4.64], R6 ;  /* 0x0000000604001986 */ /* 0x0001e4000c10192c */
[----:B0-----:R-:W-:-:S05]  /*11250*/  IMAD.WIDE.U32 R6, R3, R14, R18 ;  /* 0x0000000e03067225 */ /* 0x001fca00078e0012 */
[----:B------:R-:W-:-:S03]  /*11260*/  IADD3 R7, R156, R7, RZ ;  /* 0x000000079c077210 */ /* 0x000fc60007ffe0ff */
[----:B------:R-:W-:-:S04]  /*11270*/  IMAD.WIDE.U32 R6, R22, UR42, R6 ;  /* 0x0000002a16067c25 */ /* 0x000fc8000f8e0006 */
[----:B------:R-:W-:Y:S01]  /*11280*/  IMAD.IADD R7, R157, 0x1, R7 ;  /* 0x000000019d077824 */ /* 0x000fe200078e0207 */
[----:B------:R-:W-:-:S04]  /*11290*/  LEA R10, P0, R6, R12, 0x2 ;  /* 0x0000000c060a7211 */ /* 0x000fc800078010ff */
[----:B------:R-:W-:Y:S02]  /*112a0*/  LEA.HI.X R11, R6, R13, R7, 0x2, P0 ;  /* 0x0000000d060b7211 */ /* 0x000fe400000f1407 */
[----:B------:R-:W-:-:S13]  /*112b0*/  ISETP.GT.AND P0, PT, R0, 0x1, P3 ;  /* 0x000000010000780c */ /* 0x000fda0001f04270 */
[----:B------:R-:W-:Y:S05]  /*112c0*/  @!P0 BRA `(.L_x_31) ;  /* 0x0000000000048947 */ /* 0x000fea0003800000 */
[----:B------:R0:W5:Y:S02]  /*112d0*/  LDG.E.LTC128B R23, desc[UR44][R10.64+0x4] ;  /* 0x0000042c0a177981 */ /* 0x000164000c1e1920 */
.L_x_31:
[----:B------:R-:W-:Y:S05]  /*112e0*/  BSYNC B1 ;  /* 0x0000000000017941 */ /* 0x000fea0003800000 */
.L_x_30:
[----:B------:R-:W2:Y:S01]  /*112f0*/  LDL.LU R7, [R1+0x4] ;  /* 0x0000040001077983 */ /* 0x000ea20000300800 */
[----:B-----5:R-:W-:Y:S01]  /*11300*/  FMUL R6, R23, R16 ;  /* 0x0000001017067220 */ /* 0x020fe20000400000 */
[C---:B------:R-:W-:Y:S02]  /*11310*/  SHF.L.U64.HI R155, R14.reuse, 0x3, R15 ;  /* 0x000000030e9b7819 */ /* 0x040fe4000001020f */
[----:B------:R-:W-:Y:S01]  /*11320*/  SHF.L.U32 R154, R14, 0x3, RZ ;  /* 0x000000030e9a7819 */ /* 0x000fe200000006ff */
[----:B------:R-:W3:Y:S01]  /*11330*/  LDL.LU R159, [R1+0x8] ;  /* 0x00000800019f7983 */ /* 0x000ee20000300800 */
[----:B------:R-:W-:Y:S01]  /*11340*/  ISETP.GT.AND P1, PT, R17, 0x8, PT ;  /* 0x000000081100780c */ /* 0x000fe20003f24270 */
[----:B--2---:R-:W-:-:S05]  /*11350*/  FFMA R6, R7, R2, R6 ;  /* 0x0000000207067223 */ /* 0x004fca0000000006 */
[----:B------:R1:W-:Y:S01]  /*11360*/  @P0 STG.E desc[UR44][R4.64+0x4], R6 ;  /* 0x0000040604000986 */ /* 0x0003e2000c10192c */
[----:B------:R-:W-:Y:S01]  /*11370*/  ISETP.GT.AND P0, PT, R0, RZ, P1 ;  /* 0x000000ff0000720c */ /* 0x000fe20000f04270 */
[----:B-1----:R-:W-:-:S04]  /*11380*/  IMAD.WIDE.U32 R6, R3, R14, R154 ;  /* 0x0000000e03067225 */ /* 0x002fc800078e009a */
[----:B------:R-:W-:Y:S01]  /*11390*/  IMAD.IADD R156, R156, 0x1, R7 ;  /* 0x000000019c9c7824 */ /* 0x000fe200078e0207 */
[----:B------:R-:W-:-:S04]  /*113a0*/  IADD3 R7, P2, R152, R6, RZ ;  /* 0x0000000698077210 */ /* 0x000fc80007f5e0ff */
[----:B------:R-:W-:Y:S02]  /*113b0*/  IADD3.X R9, R156, R21, RZ, P2, !PT ;  /* 0x000000159c097210 */ /* 0x000fe400017fe4ff */
[----:B------:R-:W-:-:S04]  /*113c0*/  LEA R8, P2, R7, R12, 0x2 ;  /* 0x0000000c07087211 */ /* 0x000fc800078410ff */
[----:B------:R-:W-:-:S05]  /*113d0*/  LEA.HI.X R9, R7, R13, R9, 0x2, P2 ;  /* 0x0000000d07097211 */ /* 0x000fca00010f1409 */
[----:B------:R1:W2:Y:S01]  /*113e0*/  @P0 LDG.E.LTC128B R23, desc[UR44][R8.64] ;  /* 0x0000002c08170981 */ /* 0x0002a2000c1e1920 */
[----:B------:R-:W-:Y:S01]  /*113f0*/  IADD3 R6, P2, R18, R6, RZ ;  /* 0x0000000612067210 */ /* 0x000fe20007f5e0ff */
[----:B------:R-:W-:Y:S01]  /*11400*/  IMAD.U32 R158, RZ, RZ, UR8 ;  /* 0x00000008ff9e7e24 */ /* 0x000fe2000f8e00ff */
[----:B------:R-:W-:Y:S01]  /*11410*/  ISETP.GT.AND P4, PT, R0, 0x1, P1 ;  /* 0x000000010000780c */ /* 0x000fe20000f84270 */
[----:B------:R-:W-:Y:S02]  /*11420*/  BSSY B1, `(.L_x_32) ;  /* 0x0000011000017945 */ /* 0x000fe40003800000 */
[----:B------:R-:W-:Y:S01]  /*11430*/  IMAD.X R7, R19, 0x1, R156, P2 ;  /* 0x0000000113077824 */ /* 0x000fe200010e069c */
[----:B------:R-:W-:Y:S02]  /*11440*/  MOV R156, UR9 ;  /* 0x00000009009c7c02 */ /* 0x000fe40008000f00 */
[----:B------:R-:W-:Y:S01]  /*11450*/  SHF.L.U32 R158, R158, 0x5, RZ ;  /* 0x000000059e9e7819 */ /* 0x000fe200000006ff */
[----:B------:R-:W-:-:S05]  /*11460*/  IMAD.WIDE.U32 R6, R22, UR42, R6 ;  /* 0x0000002a16067c25 */ /* 0x000fca000f8e0006 */
[----:B------:R-:W-:Y:S02]  /*11470*/  IADD3 R7, R157, R7, RZ ;  /* 0x000000079d077210 */ /* 0x000fe40007ffe0ff */
[----:B-1----:R-:W-:-:S04]  /*11480*/  LEA R8, P2, R6, R12, 0x2 ;  /* 0x0000000c06087211 */ /* 0x002fc800078410ff */
[----:B------:R-:W-:Y:S01]  /*11490*/  LEA.HI.X R9, R6, R13, R7, 0x2, P2 ;  /* 0x0000000d06097211 */ /* 0x000fe200010f1407 */
[----:B------:R-:W-:-:S05]  /*114a0*/  IMAD.U32 R6, RZ, RZ, UR8 ;  /* 0x00000008ff067e24 */ /* 0x000fca000f8e00ff */
[----:B------:R-:W-:Y:S01]  /*114b0*/  SHF.L.U64.HI R156, R6, 0x5, R156 ;  /* 0x00000005069c7819 */ /* 0x000fe2000001029c */
[----:B--2---:R-:W-:-:S04]  /*114c0*/  FMUL R6, R23, R16 ;  /* 0x0000001017067220 */ /* 0x004fc80000400000 */
[----:B---3--:R-:W-:Y:S01]  /*114d0*/  FFMA R159, R159, R2, R6 ;  /* 0x000000029f9f7223 */ /* 0x008fe20000000006 */
[----:B------:R-:W-:-:S05]  /*114e0*/  IADD3 R6, P2, R158, R4, RZ ;  /* 0x000000049e067210 */ /* 0x000fca0007f5e0ff */
[----:B------:R-:W-:-:S05]  /*114f0*/  IMAD.X R7, R156, 0x1, R5, P2 ;  /* 0x000000019c077824 */ /* 0x000fca00010e0605 */
[----:B------:R1:W-:Y:S01]  /*11500*/  @P0 STG.E desc[UR44][R6.64], R159 ;  /* 0x0000009f06000986 */ /* 0x0003e2000c10192c */
[----:B------:R-:W-:Y:S05]  /*11510*/  @!P4 BRA `(.L_x_33) ;  /* 0x000000000004c947 */ /* 0x000fea0003800000 */
[----:B------:R2:W5:Y:S02]  /*11520*/  LDG.E.LTC128B R23, desc[UR44][R8.64+0x4] ;  /* 0x0000042c08177981 */ /* 0x000564000c1e1920 */
.L_x_33:
[----:B------:R-:W-:Y:S05]  /*11530*/  BSYNC B1 ;  /* 0x0000000000017941 */ /* 0x000fea0003800000 */
.L_x_32:
[----:B------:R-:W3:Y:S01]  /*11540*/  LDL.LU R161, [R1+0xc] ;  /* 0x00000c0001a17983 */ /* 0x000ee20000300800 */
[----:B-1---5:R-:W-:Y:S01]  /*11550*/  FMUL R159, R23, R16 ;  /* 0x00000010179f7220 */ /* 0x022fe20000400000 */
[----:B------:R-:W-:Y:S01]  /*11560*/  ISETP.GT.AND P0, PT, R0, 0x8, P3 ;  /* 0x000000080000780c */ /* 0x000fe20001f04270 */
[----:B------:R-:W-:Y:S02]  /*11570*/  BSSY B1, `(.L_x_34) ;  /* 0x0000005000017945 */ /* 0x000fe40003800000 */
[----:B---3--:R-:W-:-:S05]  /*11580*/  FFMA R159, R161, R2, R159 ;  /* 0x00000002a19f7223 */ /* 0x008fca000000009f */
[----:B------:R1:W-:Y:S05]  /*11590*/  @P4 STG.E desc[UR44][R6.64+0x4], R159 ;  /* 0x0000049f06004986 */ /* 0x0003ea000c10192c */
[----:B------:R-:W-:Y:S05]  /*115a0*/  @!P0 BRA `(.L_x_35) ;  /* 0x0000000000048947 */ /* 0x000fea0003800000 */
[----:B------:R3:W5:Y:S02]  /*115b0*/  LDG.E.LTC128B R23, desc[UR44][R10.64+0x20] ;  /* 0x0000202c0a177981 */ /* 0x000764000c1e1920 */
.L_x_35:
[----:B------:R-:W-:Y:S05]  /*115c0*/  BSYNC B1 ;  /* 0x0000000000017941 */ /* 0x000fea0003800000 */
.L_x_34:
[----:B------:R-:W4:Y:S01]  /*115d0*/  LDL.LU R161, [R1+0x10] ;  /* 0x0000100001a17983 */ /* 0x000f220000300800 */
[----:B-1---5:R-:W-:Y:S01]  /*115e0*/  FMUL R159, R23, R16 ;  /* 0x00000010179f7220 */ /* 0x022fe20000400000 */
[----:B------:R-:W-:Y:S01]  /*115f0*/  ISETP.GT.AND P2, PT, R0, 0x9, P3 ;  /* 0x000000090000780c */ /* 0x000fe20001f44270 */
[----:B------:R-:W-:Y:S02]  /*11600*/  BSSY B1, `(.L_x_36) ;  /* 0x0000005000017945 */ /* 0x000fe40003800000 */
[----:B----4-:R-:W-:-:S05]  /*11610*/  FFMA R159, R161, R2, R159 ;  /* 0x00000002a19f7223 */ /* 0x010fca000000009f */
[----:B------:R1:W-:Y:S05]  /*11620*/  @P0 STG.E desc[UR44][R4.64+0x20], R159 ;  /* 0x0000209f04000986 */ /* 0x0003ea000c10192c */
[----:B------:R-:W-:Y:S05]  /*11630*/  @!P2 BRA `(.L_x_37) ;  /* 0x000000000004a947 */ /* 0x000fea0003800000 */
[----:B------:R4:W5:Y:S02]  /*11640*/  LDG.E.LTC128B R23, desc[UR44][R10.64+0x24] ;  /* 0x0000242c0a177981 */ /* 0x000964000c1e1920 */
.L_x_37:
[----:B------:R-:W-:Y:S05]  /*11650*/  BSYNC B1 ;  /* 0x0000000000017941 */ /* 0x000fea0003800000 */
.L_x_36:
[----:B------:R-:W2:Y:S01]  /*11660*/  LDL.LU R161, [R1+0x14] ;  /* 0x0000140001a17983 */ /* 0x000ea20000300800 */
[----:B-1---5:R-:W-:Y:S01]  /*11670*/  FMUL R159, R23, R16 ;  /* 0x00000010179f7220 */ /* 0x022fe20000400000 */
[----:B------:R-:W-:Y:S01]  /*11680*/  ISETP.GT.AND P0, PT, R0, 0x8, P1 ;  /* 0x000000080000780c */ /* 0x000fe20000f04270 */
[----:B------:R-:W-:Y:S02]  /*11690*/  BSSY B1, `(.L_x_38) ;  /* 0x0000005000017945 */ /* 0x000fe40003800000 */
[----:B--2---:R-:W-:-:S05]  /*116a0*/  FFMA R159, R161, R2, R159 ;  /* 0x00000002a19f7223 */ /* 0x004fca000000009f */
[----:B------:R1:W-:Y:S05]  /*116b0*/  @P2 STG.E desc[UR44][R4.64+0x24], R159 ;  /* 0x0000249f04002986 */ /* 0x0003ea000c10192c */
[----:B------:R-:W-:Y:S05]  /*116c0*/  @!P0 BRA `(.L_x_39) ;  /* 0x0000000000048947 */ /* 0x000fea0003800000 */
[----:B------:R2:W5:Y:S02]  /*116d0*/  LDG.E.LTC128B R23, desc[UR44][R8.64+0x20] ;  /* 0x0000202c08177981 */ /* 0x000564000c1e1920 */
.L_x_39:
[----:B------:R-:W-:Y:S05]  /*116e0*/  BSYNC B1 ;  /* 0x0000000000017941 */ /* 0x000fea0003800000 */
.L_x_38:
        /* <DEDUP_REMOVED lines=8> */
.L_x_41:
[----:B------:R-:W-:Y:S05]  /*11770*/  BSYNC B1 ;  /* 0x0000000000017941 */ /* 0x000fea0003800000 */
.L_x_40:
        /* <DEDUP_REMOVED lines=8> */
.L_x_43:
[----:B------:R-:W-:Y:S05]  /*11800*/  BSYNC B1 ;  /* 0x0000000000017941 */ /* 0x000fea0003800000 */
.L_x_42:
        /* <DEDUP_REMOVED lines=8> */
.L_x_45:
[----:B------:R-:W-:Y:S05]  /*11890*/  BSYNC B1 ;  /* 0x0000000000017941 */ /* 0x000fea0003800000 */
.L_x_44:
        /* <DEDUP_REMOVED lines=8> */
.L_x_47:
[----:B------:R-:W-:Y:S05]  /*11920*/  BSYNC B1 ;  /* 0x0000000000017941 */ /* 0x000fea0003800000 */
.L_x_46:
        /* <DEDUP_REMOVED lines=8> */
.L_x_49:
[----:B------:R-:W-:Y:S05]  /*119b0*/  BSYNC B1 ;  /* 0x0000000000017941 */ /* 0x000fea0003800000 */
.L_x_48:
        /* <DEDUP_REMOVED lines=8> */
.L_x_51:
[----:B------:R-:W-:Y:S05]  /*11a40*/  BSYNC B1 ;  /* 0x0000000000017941 */ /* 0x000fea0003800000 */
.L_x_50:
        /* <DEDUP_REMOVED lines=8> */
.L_x_53:
[----:B------:R-:W-:Y:S05]  /*11ad0*/  BSYNC B1 ;  /* 0x0000000000017941 */ /* 0x000fea0003800000 */
.L_x_52:
        /* <DEDUP_REMOVED lines=8> */
.L_x_55:
[----:B------:R-:W-:Y:S05]  /*11b60*/  BSYNC B1 ;  /* 0x0000000000017941 */ /* 0x000fea0003800000 */
.L_x_54:
        /* <DEDUP_REMOVED lines=8> */
.L_x_57:
[----:B------:R-:W-:Y:S05]  /*11bf0*/  BSYNC B1 ;  /* 0x0000000000017941 */ /* 0x000fea0003800000 */
.L_x_56:
        /* <DEDUP_REMOVED lines=8> */
.L_x_59:
[----:B------:R-:W-:Y:S05]  /*11c80*/  BSYNC B1 ;  /* 0x0000000000017941 */ /* 0x000fea0003800000 */
.L_x_58:
        /* <DEDUP_REMOVED lines=8> */
.L_x_61:
[----:B------:R-:W-:Y:S05]  /*11d10*/  BSYNC B1 ;  /* 0x0000000000017941 */ /* 0x000fea0003800000 */
.L_x_60:
        /* <DEDUP_REMOVED lines=8> */
.L_x_63:
[----:B------:R-:W-:Y:S05]  /*11da0*/  BSYNC B1 ;  /* 0x0000000000017941 */ /* 0x000fea0003800000 */
.L_x_62:
        /* <DEDUP_REMOVED lines=8> */
.L_x_65:
[----:B------:R-:W-:Y:S05]  /*11e30*/  BSYNC B1 ;  /* 0x0000000000017941 */ /* 0x000fea0003800000 */
.L_x_64:
        /* <DEDUP_REMOVED lines=8> */
.L_x_67:
[----:B------:R-:W-:Y:S05]  /*11ec0*/  BSYNC B1 ;  /* 0x0000000000017941 */ /* 0x000fea0003800000 */
.L_x_66:
        /* <DEDUP_REMOVED lines=8> */
.L_x_69:
[----:B------:R-:W-:Y:S05]  /*11f50*/  BSYNC B1 ;  /* 0x0000000000017941 */ /* 0x000fea0003800000 */
.L_x_68:
        /* <DEDUP_REMOVED lines=8> */
.L_x_71:
[----:B------:R-:W-:Y:S05]  /*11fe0*/  BSYNC B1 ;  /* 0x0000000000017941 */ /* 0x000fea0003800000 */
.L_x_70:
        /* <DEDUP_REMOVED lines=8> */
.L_x_73:
[----:B------:R-:W-:Y:S05]  /*12070*/  BSYNC B1 ;  /* 0x0000000000017941 */ /* 0x000fea0003800000 */
.L_x_72:
        /* <DEDUP_REMOVED lines=8> */
.L_x_75:
[----:B------:R-:W-:Y:S05]  /*12100*/  BSYNC B1 ;  /* 0x0000000000017941 */ /* 0x000fea0003800000 */
.L_x_74:
        /* <DEDUP_REMOVED lines=8> */
.L_x_77:
[----:B------:R-:W-:Y:S05]  /*12190*/  BSYNC B1 ;  /* 0x0000000000017941 */ /* 0x000fea0003800000 */
.L_x_76:
        /* <DEDUP_REMOVED lines=8> */
.L_x_79:
[----:B------:R-:W-:Y:S05]  /*12220*/  BSYNC B1 ;  /* 0x0000000000017941 */ /* 0x000fea0003800000 */
.L_x_78:
        /* <DEDUP_REMOVED lines=8> */
.L_x_81:
[----:B------:R-:W-:Y:S05]  /*122b0*/  BSYNC B1 ;  /* 0x0000000000017941 */ /* 0x000fea0003800000 */
.L_x_80:
        /* <DEDUP_REMOVED lines=8> */
.L_x_83:
[----:B------:R-:W-:Y:S05]  /*12340*/  BSYNC B1 ;  /* 0x0000000000017941 */ /* 0x000fea0003800000 */
.L_x_82:
        /* <DEDUP_REMOVED lines=8> */
.L_x_85:
[----:B------:R-:W-:Y:S05]  /*123d0*/  BSYNC B1 ;  /* 0x0000000000017941 */ /* 0x000fea0003800000 */
.L_x_84:
        /* <DEDUP_REMOVED lines=8> */
.L_x_87:
[----:B------:R-:W-:Y:S05]  /*12460*/  BSYNC B1 ;  /* 0x0000000000017941 */ /* 0x000fea0003800000 */
.L_x_86:
        /* <DEDUP_REMOVED lines=8> */
.L_x_89:
[----:B------:R-:W-:Y:S05]  /*124f0*/  BSYNC B1 ;  /* 0x0000000000017941 */ /* 0x000fea0003800000 */
.L_x_88:
        /* <DEDUP_REMOVED lines=8> */
.L_x_91:
[----:B------:R-:W-:Y:S05]  /*12580*/  BSYNC B1 ;  /* 0x0000000000017941 */ /* 0x000fea0003800000 */
.L_x_90:
        /* <DEDUP_REMOVED lines=8> */
.L_x_93:
[----:B------:R-:W-:Y:S05]  /*12610*/  BSYNC B1 ;  /* 0x0000000000017941 */ /* 0x000fea0003800000 */
.L_x_92:
        /* <DEDUP_REMOVED lines=8> */
.L_x_95:
[----:B------:R-:W-:Y:S05]  /*126a0*/  BSYNC B1 ;  /* 0x0000000000017941 */ /* 0x000fea0003800000 */
.L_x_94:
        /* <DEDUP_REMOVED lines=8> */
.L_x_97:
[----:B------:R-:W-:Y:S05]  /*12730*/  BSYNC B1 ;  /* 0x0000000000017941 */ /* 0x000fea0003800000 */
.L_x_96:
        /* <DEDUP_REMOVED lines=8> */
.L_x_99:
[----:B------:R-:W-:Y:S05]  /*127c0*/  BSYNC B1 ;  /* 0x0000000000017941 */ /* 0x000fea0003800000 */
.L_x_98:
        /* <DEDUP_REMOVED lines=8> */
.L_x_101:
[----:B------:R-:W-:Y:S05]  /*12850*/  BSYNC B1 ;  /* 0x0000000000017941 */ /* 0x000fea0003800000 */
.L_x_100:
        /* <DEDUP_REMOVED lines=8> */
.L_x_103:
[----:B------:R-:W-:Y:S05]  /*128e0*/  BSYNC B1 ;  /* 0x0000000000017941 */ /* 0x000fea0003800000 */
.L_x_102:
        /* <DEDUP_REMOVED lines=8> */
.L_x_105:
[----:B------:R-:W-:Y:S05]  /*12970*/  BSYNC B1 ;  /* 0x0000000000017941 */ /* 0x000fea0003800000 */
.L_x_104:
        /* <DEDUP_REMOVED lines=8> */
.L_x_107:
[----:B------:R-:W-:Y:S05]  /*12a00*/  BSYNC B1 ;  /* 0x0000000000017941 */ /* 0x000fea0003800000 */
.L_x_106:
        /* <DEDUP_REMOVED lines=8> */
.L_x_109:
[----:B------:R-:W-:Y:S05]  /*12a90*/  BSYNC B1 ;  /* 0x0000000000017941 */ /* 0x000fea0003800000 */
.L_x_108:
        /* <DEDUP_REMOVED lines=8> */
.L_x_111:
[----:B------:R-:W-:Y:S05]  /*12b20*/  BSYNC B1 ;  /* 0x0000000000017941 */ /* 0x000fea0003800000 */
.L_x_110:
        /* <DEDUP_REMOVED lines=8> */
.L_x_113:
[----:B------:R-:W-:Y:S05]  /*12bb0*/  BSYNC B1 ;  /* 0x0000000000017941 */ /* 0x000fea0003800000 */
.L_x_112:
        /* <DEDUP_REMOVED lines=8> */
.L_x_115:
[----:B------:R-:W-:Y:S05]  /*12c40*/  BSYNC B1 ;  /* 0x0000000000017941 */ /* 0x000fea0003800000 */
.L_x_114:
        /* <DEDUP_REMOVED lines=8> */
.L_x_117:
[----:B------:R-:W-:Y:S05]  /*12cd0*/  BSYNC B1 ;  /* 0x0000000000017941 */ /* 0x000fea0003800000 */
.L_x_116:
        /* <DEDUP_REMOVED lines=8> */
.L_x_119:
[----:B------:R-:W-:Y:S05]  /*12d60*/  BSYNC B1 ;  /* 0x0000000000017941 */ /* 0x000fea0003800000 */
.L_x_118:
        /* <DEDUP_REMOVED lines=8> */
.L_x_121:
[----:B------:R-:W-:Y:S05]  /*12df0*/  BSYNC B1 ;  /* 0x0000000000017941 */ /* 0x000fea0003800000 */
.L_x_120:
        /* <DEDUP_REMOVED lines=8> */
.L_x_123:
[----:B------:R-:W-:Y:S05]  /*12e80*/  BSYNC B1 ;  /* 0x0000000000017941 */ /* 0x000fea0003800000 */
.L_x_122:
        /* <DEDUP_REMOVED lines=8> */
.L_x_125:
[----:B------:R-:W-:Y:S05]  /*12f10*/  BSYNC B1 ;  /* 0x0000000000017941 */ /* 0x000fea0003800000 */
.L_x_124:
        /* <DEDUP_REMOVED lines=8> */
.L_x_127:
[----:B------:R-:W-:Y:S05]  /*12fa0*/  BSYNC B1 ;  /* 0x0000000000017941 */ /* 0x000fea0003800000 */
.L_x_126:
        /* <DEDUP_REMOVED lines=8> */
.L_x_129:
[----:B------:R-:W-:Y:S05]  /*13030*/  BSYNC B1 ;  /* 0x0000000000017941 */ /* 0x000fea0003800000 */
.L_x_128:
        /* <DEDUP_REMOVED lines=8> */
.L_x_131:
[----:B------:R-:W-:Y:S05]  /*130c0*/  BSYNC B1 ;  /* 0x0000000000017941 */ /* 0x000fea0003800000 */
.L_x_130:
        /* <DEDUP_REMOVED lines=8> */
.L_x_133:
[----:B------:R-:W-:Y:S05]  /*13150*/  BSYNC B1 ;  /* 0x0000000000017941 */ /* 0x000fea0003800000 */
.L_x_132:
        /* <DEDUP_REMOVED lines=8> */
.L_x_135:
[----:B------:R-:W-:Y:S05]  /*131e0*/  BSYNC B1 ;  /* 0x0000000000017941 */ /* 0x000fea0003800000 */
.L_x_134:
        /* <DEDUP_REMOVED lines=8> */
.L_x_137:
[----:B------:R-:W-:Y:S05]  /*13270*/  BSYNC B1 ;  /* 0x0000000000017941 */ /* 0x000fea0003800000 */
.L_x_136:
        /* <DEDUP_REMOVED lines=8> */
.L_x_139:
[----:B------:R-:W-:Y:S05]  /*13300*/  BSYNC B1 ;  /* 0x0000000000017941 */ /* 0x000fea0003800000 */
.L_x_138:
        /* <DEDUP_REMOVED lines=8> */
.L_x_141:
[----:B------:R-:W-:Y:S05]  /*13390*/  BSYNC B1 ;  /* 0x0000000000017941 */ /* 0x000fea0003800000 */
.L_x_140:
        /* <DEDUP_REMOVED lines=8> */
.L_x_143:
[----:B------:R-:W-:Y:S05]  /*13420*/  BSYNC B1 ;  /* 0x0000000000017941 */ /* 0x000fea0003800000 */
.L_x_142:
        /* <DEDUP_REMOVED lines=8> */
.L_x_145:
[----:B------:R-:W-:Y:S05]  /*134b0*/  BSYNC B1 ;  /* 0x0000000000017941 */ /* 0x000fea0003800000 */
.L_x_144:
        /* <DEDUP_REMOVED lines=8> */
.L_x_147:
[----:B------:R-:W-:Y:S05]  /*13540*/  BSYNC B1 ;  /* 0x0000000000017941 */ /* 0x000fea0003800000 */
.L_x_146:
        /* <DEDUP_REMOVED lines=8> */
.L_x_149:
[----:B------:R-:W-:Y:S05]  /*135d0*/  BSYNC B1 ;  /* 0x0000000000017941 */ /* 0x000fea0003800000 */
.L_x_148:
        /* <DEDUP_REMOVED lines=8> */
.L_x_151:
[----:B------:R-:W-:Y:S05]  /*13660*/  BSYNC B1 ;  /* 0x0000000000017941 */ /* 0x000fea0003800000 */
.L_x_150:
        /* <DEDUP_REMOVED lines=8> */
.L_x_153:
[----:B------:R-:W-:Y:S05]  /*136f0*/  BSYNC B1 ;  /* 0x0000000000017941 */ /* 0x000fea0003800000 */
.L_x_152:
        /* <DEDUP_REMOVED lines=8> */
.L_x_155:
[----:B------:R-:W-:Y:S05]  /*13780*/  BSYNC B1 ;  /* 0x0000000000017941 */ /* 0x000fea0003800000 */
.L_x_154:
        /* <DEDUP_REMOVED lines=8> */
.L_x_157:
[----:B------:R-:W-:Y:S05]  /*13810*/  BSYNC B1 ;  /* 0x0000000000017941 */ /* 0x000fea0003800000 */
.L_x_156:
        /* <DEDUP_REMOVED lines=8> */
.L_x_159:
[----:B------:R-:W-:Y:S05]  /*138a0*/  BSYNC B1 ;  /* 0x0000000000017941 */ /* 0x000fea0003800000 */
.L_x_158:
        /* <DEDUP_REMOVED lines=8> */
.L_x_161:
[----:B------:R-:W-:Y:S05]  /*13930*/  BSYNC B1 ;  /* 0x0000000000017941 */ /* 0x000fea0003800000 */
.L_x_160:
        /* <DEDUP_REMOVED lines=8> */
.L_x_163:
[----:B------:R-:W-:Y:S05]  /*139c0*/  BSYNC B1 ;  /* 0x0000000000017941 */ /* 0x000fea0003800000 */
.L_x_162:
        /* <DEDUP_REMOVED lines=8> */
.L_x_165:
[----:B------:R-:W-:Y:S05]  /*13a50*/  BSYNC B1 ;  /* 0x0000000000017941 */ /* 0x000fea0003800000 */
.L_x_164:
        /* <DEDUP_REMOVED lines=8> */
.L_x_167:
[----:B------:R-:W-:Y:S05]  /*13ae0*/  BSYNC B1 ;  /* 0x0000000000017941 */ /* 0x000fea0003800000 */
.L_x_166:
        /* <DEDUP_REMOVED lines=8> */
.L_x_169:
[----:B------:R-:W-:Y:S05]  /*13b70*/  BSYNC B1 ;  /* 0x0000000000017941 */ /* 0x000fea0003800000 */
.L_x_168:
        /* <DEDUP_REMOVED lines=8> */
.L_x_171:
[----:B------:R-:W-:Y:S05]  /*13c00*/  BSYNC B1 ;  /* 0x0000000000017941 */ /* 0x000fea0003800000 */
.L_x_170:
        /* <DEDUP_REMOVED lines=8> */
.L_x_173:
[----:B------:R-:W-:Y:S05]  /*13c90*/  BSYNC B1 ;  /* 0x0000000000017941 */ /* 0x000fea0003800000 */
.L_x_172:
        /* <DEDUP_REMOVED lines=8> */
.L_x_175:
[----:B------:R-:W-:Y:S05]  /*13d20*/  BSYNC B1 ;  /* 0x0000000000017941 */ /* 0x000fea0003800000 */
.L_x_174:
        /* <DEDUP_REMOVED lines=8> */
.L_x_177:
[----:B------:R-:W-:Y:S05]  /*13db0*/  BSYNC B1 ;  /* 0x0000000000017941 */ /* 0x000fea0003800000 */
.L_x_176:
        /* <DEDUP_REMOVED lines=8> */
.L_x_179:
[----:B------:R-:W-:Y:S05]  /*13e40*/  BSYNC B1 ;  /* 0x0000000000017941 */ /* 0x000fea0003800000 */
.L_x_178:
        /* <DEDUP_REMOVED lines=8> */
.L_x_181:
[----:B------:R-:W-:Y:S05]  /*13ed0*/  BSYNC B1 ;  /* 0x0000000000017941 */ /* 0x000fea0003800000 */
.L_x_180:
        /* <DEDUP_REMOVED lines=8> */
.L_x_183:
[----:B------:R-:W-:Y:S05]  /*13f60*/  BSYNC B1 ;  /* 0x0000000000017941 */ /* 0x000fea0003800000 */
.L_x_182:
        /* <DEDUP_REMOVED lines=8> */
.L_x_185:
[----:B------:R-:W-:Y:S05]  /*13ff0*/  BSYNC B1 ;  /* 0x0000000000017941 */ /* 0x000fea0003800000 */
.L_x_184:
        /* <DEDUP_REMOVED lines=8> */
.L_x_187:
[----:B------:R-:W-:Y:S05]  /*14080*/  BSYNC B1 ;  /* 0x0000000000017941 */ /* 0x000fea0003800000 */
.L_x_186:
        /* <DEDUP_REMOVED lines=8> */
.L_x_189:
[----:B------:R-:W-:Y:S05]  /*14110*/  BSYNC B1 ;  /* 0x0000000000017941 */ /* 0x000fea0003800000 */
.L_x_188:
        /* <DEDUP_REMOVED lines=8> */
.L_x_191:
[----:B------:R-:W-:Y:S05]  /*141a0*/  BSYNC B1 ;  /* 0x0000000000017941 */ /* 0x000fea0003800000 */
.L_x_190:
        /* <DEDUP_REMOVED lines=8> */
.L_x_193:
[----:B------:R-:W-:Y:S05]  /*14230*/  BSYNC B1 ;  /* 0x0000000000017941 */ /* 0x000fea0003800000 */
.L_x_192:
        /* <DEDUP_REMOVED lines=8> */
.L_x_195:
[----:B------:R-:W-:Y:S05]  /*142c0*/  BSYNC B1 ;  /* 0x0000000000017941 */ /* 0x000fea0003800000 */
.L_x_194:
        /* <DEDUP_REMOVED lines=8> */
.L_x_197:
[----:B------:R-:W-:Y:S05]  /*14350*/  BSYNC B1 ;  /* 0x0000000000017941 */ /* 0x000fea0003800000 */
.L_x_196:
        /* <DEDUP_REMOVED lines=8> */
.L_x_199:
[----:B------:R-:W-:Y:S05]  /*143e0*/  BSYNC B1 ;  /* 0x0000000000017941 */ /* 0x000fea0003800000 */
.L_x_198:
        /* <DEDUP_REMOVED lines=8> */
.L_x_201:
[----:B------:R-:W-:Y:S05]  /*14470*/  BSYNC B1 ;  /* 0x0000000000017941 */ /* 0x000fea0003800000 */
.L_x_200:
        /* <DEDUP_REMOVED lines=8> */
.L_x_203:
[----:B------:R-:W-:Y:S05]  /*14500*/  BSYNC B1 ;  /* 0x0000000000017941 */ /* 0x000fea0003800000 */
.L_x_202:
        /* <DEDUP_REMOVED lines=8> */
.L_x_205:
[----:B------:R-:W-:Y:S05]  /*14590*/  BSYNC B1 ;  /* 0x0000000000017941 */ /* 0x000fea0003800000 */
.L_x_204:
        /* <DEDUP_REMOVED lines=8> */
.L_x_207:
[----:B------:R-:W-:Y:S05]  /*14620*/  BSYNC B1 ;  /* 0x0000000000017941 */ /* 0x000fea0003800000 */
.L_x_206:
        /* <DEDUP_REMOVED lines=8> */
.L_x_209:
[----:B------:R-:W-:Y:S05]  /*146b0*/  BSYNC B1 ;  /* 0x0000000000017941 */ /* 0x000fea0003800000 */
.L_x_208:
        /* <DEDUP_REMOVED lines=8> */
.L_x_211:
[----:B------:R-:W-:Y:S05]  /*14740*/  BSYNC B1 ;  /* 0x0000000000017941 */ /* 0x000fea0003800000 */
.L_x_210:
        /* <DEDUP_REMOVED lines=8> */
.L_x_213:
[----:B------:R-:W-:Y:S05]  /*147d0*/  BSYNC B1 ;  /* 0x0000000000017941 */ /* 0x000fea0003800000 */
.L_x_212:
        /* <DEDUP_REMOVED lines=8> */
.L_x_215:
[----:B------:R-:W-:Y:S05]  /*14860*/  BSYNC B1 ;  /* 0x0000000000017941 */ /* 0x000fea0003800000 */
.L_x_214:
        /* <DEDUP_REMOVED lines=8> */
.L_x_217:
[----:B------:R-:W-:Y:S05]  /*148f0*/  BSYNC B1 ;  /* 0x0000000000017941 */ /* 0x000fea0003800000 */
.L_x_216:
        /* <DEDUP_REMOVED lines=8> */
.L_x_219:
[----:B------:R-:W-:Y:S05]  /*14980*/  BSYNC B1 ;  /* 0x0000000000017941 */ /* 0x000fea0003800000 */
.L_x_218:
        /* <DEDUP_REMOVED lines=8> */
.L_x_221:
[----:B------:R-:W-:Y:S05]  /*14a10*/  BSYNC B1 ;  /* 0x0000000000017941 */ /* 0x000fea0003800000 */
.L_x_220:
        /* <DEDUP_REMOVED lines=8> */
.L_x_223:
[----:B------:R-:W-:Y:S05]  /*14aa0*/  BSYNC B1 ;  /* 0x0000000000017941 */ /* 0x000fea0003800000 */
.L_x_222:
        /* <DEDUP_REMOVED lines=8> */
.L_x_225:
[----:B------:R-:W-:Y:S05]  /*14b30*/  BSYNC B1 ;  /* 0x0000000000017941 */ /* 0x000fea0003800000 */
.L_x_224:
        /* <DEDUP_REMOVED lines=8> */
.L_x_227:
[----:B------:R-:W-:Y:S05]  /*14bc0*/  BSYNC B1 ;  /* 0x0000000000017941 */ /* 0x000fea0003800000 */
.L_x_226:
        /* <DEDUP_REMOVED lines=8> */
.L_x_229:
[----:B------:R-:W-:Y:S05]  /*14c50*/  BSYNC B1 ;  /* 0x0000000000017941 */ /* 0x000fea0003800000 */
.L_x_228:
        /* <DEDUP_REMOVED lines=8> */
.L_x_231:
[----:B------:R-:W-:Y:S05]  /*14ce0*/  BSYNC B1 ;  /* 0x0000000000017941 */ /* 0x000fea0003800000 */
.L_x_230:
        /* <DEDUP_REMOVED lines=8> */
.L_x_233:
[----:B------:R-:W-:Y:S05]  /*14d70*/  BSYNC B1 ;  /* 0x0000000000017941 */ /* 0x000fea0003800000 */
.L_x_232:
        /* <DEDUP_REMOVED lines=8> */
.L_x_235:
[----:B------:R-:W-:Y:S05]  /*14e00*/  BSYNC B1 ;  /* 0x0000000000017941 */ /* 0x000fea0003800000 */
.L_x_234:
        /* <DEDUP_REMOVED lines=8> */
.L_x_237:
[----:B------:R-:W-:Y:S05]  /*14e90*/  BSYNC B1 ;  /* 0x0000000000017941 */ /* 0x000fea0003800000 */
.L_x_236:
        /* <DEDUP_REMOVED lines=8> */
.L_x_239:
[----:B------:R-:W-:Y:S05]  /*14f20*/  BSYNC B1 ;  /* 0x0000000000017941 */ /* 0x000fea0003800000 */
.L_x_238:
        /* <DEDUP_REMOVED lines=8> */
.L_x_241:
[----:B------:R-:W-:Y:S05]  /*14fb0*/  BSYNC B1 ;  /* 0x0000000000017941 */ /* 0x000fea0003800000 */
.L_x_240:
        /* <DEDUP_REMOVED lines=8> */
.L_x_243:
[----:B------:R-:W-:Y:S05]  /*15040*/  BSYNC B1 ;  /* 0x0000000000017941 */ /* 0x000fea0003800000 */
.L_x_242:
        /* <DEDUP_REMOVED lines=8> */
.L_x_245:
[----:B------:R-:W-:Y:S05]  /*150d0*/  BSYNC B1 ;  /* 0x0000000000017941 */ /* 0x000fea0003800000 */
.L_x_244:
        /* <DEDUP_REMOVED lines=8> */
.L_x_247:
[----:B------:R-:W-:Y:S05]  /*15160*/  BSYNC B1 ;  /* 0x0000000000017941 */ /* 0x000fea0003800000 */
.L_x_246:
        /* <DEDUP_REMOVED lines=8> */
.L_x_249:
[----:B------:R-:W-:Y:S05]  /*151f0*/  BSYNC B1 ;  /* 0x0000000000017941 */ /* 0x000fea0003800000 */
.L_x_248:
        /* <DEDUP_REMOVED lines=8> */
.L_x_251:
[----:B------:R-:W-:Y:S05]  /*15280*/  BSYNC B1 ;  /* 0x0000000000017941 */ /* 0x000fea0003800000 */
.L_x_250:
        /* <DEDUP_REMOVED lines=8> */
.L_x_253:
[----:B------:R-:W-:Y:S05]  /*15310*/  BSYNC B1 ;  /* 0x0000000000017941 */ /* 0x000fea0003800000 */
.L_x_252:
        /* <DEDUP_REMOVED lines=8> */
.L_x_255:
[----:B------:R-:W-:Y:S05]  /*153a0*/  BSYNC B1 ;  /* 0x0000000000017941 */ /* 0x000fea0003800000 */
.L_x_254:
        /* <DEDUP_REMOVED lines=8> */
.L_x_257:
[----:B------:R-:W-:Y:S05]  /*15430*/  BSYNC B1 ;  /* 0x0000000000017941 */ /* 0x000fea0003800000 */
.L_x_256:
        /* <DEDUP_REMOVED lines=8> */
.L_x_259:
[----:B------:R-:W-:Y:S05]  /*154c0*/  BSYNC B1 ;  /* 0x0000000000017941 */ /* 0x000fea0003800000 */
.L_x_258:
        /* <DEDUP_REMOVED lines=8> */
.L_x_261:
[----:B------:R-:W-:Y:S05]  /*15550*/  BSYNC B1 ;  /* 0x0000000000017941 */ /* 0x000fea0003800000 */
.L_x_260:
        /* <DEDUP_REMOVED lines=8> */
.L_x_263:
[----:B------:R-:W-:Y:S05]  /*155e0*/  BSYNC B1 ;  /* 0x0000000000017941 */ /* 0x000fea0003800000 */
.L_x_262:
        /* <DEDUP_REMOVED lines=8> */
.L_x_265:
[----:B------:R-:W-:Y:S05]  /*15670*/  BSYNC B1 ;  /* 0x0000000000017941 */ /* 0x000fea0003800000 */
.L_x_264:
        /* <DEDUP_REMOVED lines=8> */
.L_x_267:
[----:B------:R-:W-:Y:S05]  /*15700*/  BSYNC B1 ;  /* 0x0000000000017941 */ /* 0x000fea0003800000 */
.L_x_266:
        /* <DEDUP_REMOVED lines=8> */
.L_x_269:
[----:B------:R-:W-:Y:S05]  /*15790*/  BSYNC B1 ;  /* 0x0000000000017941 */ /* 0x000fea0003800000 */
.L_x_268:
        /* <DEDUP_REMOVED lines=8> */
.L_x_271:
[----:B------:R-:W-:Y:S05]  /*15820*/  BSYNC B1 ;  /* 0x0000000000017941 */ /* 0x000fea0003800000 */
.L_x_270:
        /* <DEDUP_REMOVED lines=8> */
.L_x_273:
[----:B------:R-:W-:Y:S05]  /*158b0*/  BSYNC B1 ;  /* 0x0000000000017941 */ /* 0x000fea0003800000 */
.L_x_272:
        /* <DEDUP_REMOVED lines=8> */
.L_x_275:
[----:B------:R-:W-:Y:S05]  /*15940*/  BSYNC B1 ;  /* 0x0000000000017941 */ /* 0x000fea0003800000 */
.L_x_274:
[----:B------:R-:W3:Y:S01]  /*15950*/  LDL.LU R162, [R1+0x1f0] ;  /* 0x0001f00001a27983 */ /* 0x000ee20000300800 */
[----:B-1---5:R-:W-:Y:S01]  /*15960*/  FMUL R159, R23, R16 ;  /* 0x00000010179f7220 */ /* 0x022fe20000400000 */
[----:B------:R-:W-:Y:S01]  /*15970*/  ISETP.GT.AND P3, PT, R0, 0xf9, P3 ;  /* 0x000000f90000780c */ /* 0x000fe20001f64270 */
[----:B------:R-:W-:Y:S01]  /*15980*/  BSSY B1, `(.L_x_276) ;  /* 0x0000006000017945 */ /* 0x000fe20003800000 */
[----:B------:R-:W-:Y:S01]  /*15990*/  IADD3 R161, P0, R3, 0x80, RZ ;  /* 0x0000008003a17810 */ /* 0x000fe20007f1e0ff */
[----:B---3--:R-:W-:-:S05]  /*159a0*/  FFMA R159, R162, R2, R159 ;  /* 0x00000002a29f7223 */ /* 0x008fca000000009f */
[----:B------:R1:W-:Y:S05]  /*159b0*/  @P4 STG.E desc[UR44][R4.64+0x3e0], R159 ;  /* 0x0003e09f04004986 */ /* 0x0003ea000c10192c */
[----:B------:R-:W-:Y:S05]  /*159c0*/  @!P3 BRA `(.L_x_277) ;  /* 0x000000000004b947 */ /* 0x000fea0003800000 */
[----:B------:R3:W5:Y:S02]  /*159d0*/  LDG.E.LTC128B R23, desc[UR44][R10.64+0x3e4] ;  /* 0x0003e42c0a177981 */ /* 0x000764000c1e1920 */
.L_x_277:
[----:B------:R-:W-:Y:S05]  /*159e0*/  BSYNC B1 ;  /* 0x0000000000017941 */ /* 0x000fea0003800000 */
.L_x_276:
[----:B0-234-:R-:W2:Y:S01]  /*159f0*/  LDL.LU R10, [R1+0x1f4] ;  /* 0x0001f400010a7983 */ /* 0x01dea20000300800 */
[----:B-----5:R-:W-:Y:S01]  /*15a00*/  FMUL R3, R23, R16 ;  /* 0x0000001017037220 */ /* 0x020fe20000400000 */
[----:B------:R-:W-:Y:S01]  /*15a10*/  ISETP.GT.AND P2, PT, R0, 0xf8, P1 ;  /* 0x000000f80000780c */ /* 0x000fe20000f44270 */
[----:B------:R-:W-:Y:S01]  /*15a20*/  BSSY B1, `(.L_x_278) ;  /* 0x0000007000017945 */ /* 0x000fe20003800000 */
[----:B------:R-:W-:Y:S01]  /*15a30*/  IADD3.X R11, RZ, UR7, RZ, P0, !PT ;  /* 0x00000007ff0b7c10 */ /* 0x000fe200087fe4ff */
[----:B--2---:R-:W-:-:S04]  /*15a40*/  FFMA R3, R10, R2, R3 ;  /* 0x000000020a037223 */ /* 0x004fc80000000003 */
[----:B------:R-:W-:Y:S01]  /*15a50*/  IMAD R10, R11, R14, RZ ;  /* 0x0000000e0b0a7224 */ /* 0x000fe200078e02ff */
[----:B------:R0:W-:Y:S05]  /*15a60*/  @P3 STG.E desc[UR44][R4.64+0x3e4], R3 ;  /* 0x0003e40304003986 */ /* 0x0001ea000c10192c */
[----:B------:R-:W-:Y:S05]  /*15a70*/  @!P2 BRA `(.L_x_279) ;  /* 0x000000000004a947 */ /* 0x000fea0003800000 */
[----:B------:R2:W5:Y:S02]  /*15a80*/  LDG.E.LTC128B R23, desc[UR44][R8.64+0x3e0] ;  /* 0x0003e02c08177981 */ /* 0x000564000c1e1920 */
.L_x_279:
[----:B------:R-:W-:Y:S05]  /*15a90*/  BSYNC B1 ;  /* 0x0000000000017941 */ /* 0x000fea0003800000 */
.L_x_278:
[----:B------:R-:W3:Y:S01]  /*15aa0*/  LDL.LU R11, [R1+0x1f8] ;  /* 0x0001f800010b7983 */ /* 0x000ee20000300800 */
[----:B0----5:R-:W-:Y:S01]  /*15ab0*/  FMUL R3, R23, R16 ;  /* 0x0000001017037220 */ /* 0x021fe20000400000 */
[C---:B------:R-:W-:Y:S01]  /*15ac0*/  ISETP.GT.AND P1, PT, R0.reuse, 0xf9, P1 ;  /* 0x000000f90000780c */ /* 0x040fe20000f24270 */
[----:B------:R-:W-:Y:S01]  /*15ad0*/  IMAD R163, R161, R15, R10 ;  /* 0x0000000fa1a37224 */ /* 0x000fe200078e020a */
[----:B------:R-:W-:Y:S01]  /*15ae0*/  ISETP.GT.AND P0, PT, R17, 0x80, PT ;  /* 0x000000801100780c */ /* 0x000fe20003f04270 */
[----:B------:R-:W-:Y:S03]  /*15af0*/  BSSY B1, `(.L_x_280) ;  /* 0x0000008000017945 */ /* 0x000fe60003800000 */
[----:B------:R-:W-:Y:S01]  /*15b00*/  ISETP.GT.AND P3, PT, R0, RZ, P0 ;  /* 0x000000ff0000720c */ /* 0x000fe20000764270 */
[----:B---3--:R-:W-:Y:S01]  /*15b10*/  FFMA R3, R11, R2, R3 ;  /* 0x000000020b037223 */ /* 0x008fe20000000003 */
[----:B------:R-:W-:-:S04]  /*15b20*/  IMAD.WIDE.U32 R10, R161, R14, R20 ;  /* 0x0000000ea10a7225 */ /* 0x000fc800078e0014 */
[----:B------:R0:W-:Y:S01]  /*15b30*/  @P2 STG.E desc[UR44][R6.64+0x3e0], R3 ;  /* 0x0003e00306002986 */ /* 0x0001e2000c10192c */
[----:B------:R-:W-:Y:S01]  /*15b40*/  IMAD.IADD R15, R11, 0x1, R163 ;  /* 0x000000010b0f7824 */ /* 0x000fe200078e02a3 */
[----:B------:R-:W-:Y:S06]  /*15b50*/  @!P1 BRA `(.L_x_281) ;  /* 0x0000000000049947 */ /* 0x000fec0003800000 */
[----:B------:R3:W5:Y:S02]  /*15b60*/  LDG.E.LTC128B R23, desc[UR44][R8.64+0x3e4] ;  /* 0x0003e42c08177981 */ /* 0x000764000c1e1920 */
.L_x_281:
[----:B------:R-:W-:Y:S05]  /*15b70*/  BSYNC B1 ;  /* 0x0000000000017941 */ /* 0x000fea0003800000 */
.L_x_280:
[----:B-1----:R-:W4:Y:S01]  /*15b80*/  LDL.LU R159, [R1+0x1fc] ;  /* 0x0001fc00019f7983 */ /* 0x002f220000300800 */
[----:B0----5:R-:W-:Y:S01]  /*15b90*/  FMUL R3, R23, R16 ;  /* 0x0000001017037220 */ /* 0x021fe20000400000 */
[----:B--23--:R-:W-:-:S04]  /*15ba0*/  LEA R8, P2, R10, R12, 0x2 ;  /* 0x0000000c0a087211 */ /* 0x00cfc800078410ff */
[----:B------:R-:W-:Y:S01]  /*15bb0*/  LEA.HI.X R9, R10, R13, R15, 0x2, P2 ;  /* 0x0000000d0a097211 */ /* 0x000fe200010f140f */
[----:B----4-:R-:W-:Y:S01]  /*15bc0*/  FFMA R3, R159, R2, R3 ;  /* 0x000000029f037223 */ /* 0x010fe20000000003 */
[----:B------:R-:W-:-:S04]  /*15bd0*/  MOV R159, R23 ;  /* 0x00000017009f7202 */ /* 0x000fc80000000f00 */
[----:B------:R0:W-:Y:S04]  /*15be0*/  @P1 STG.E desc[UR44][R6.64+0x3e4], R3 ;  /* 0x0003e40306001986 */ /* 0x0001e8000c10192c */
[----:B------:R1:W2:Y:S01]  /*15bf0*/  @P3 LDG.E.LTC128B R159, desc[UR44][R8.64] ;  /* 0x0000002c089f3981 */ /* 0x0002a2000c1e1920 */
[CC--:B------:R-:W-:Y:S01]  /*15c00*/  IMAD.WIDE.U32 R10, R161.reuse, R14.reuse, R18 ;  /* 0x0000000ea10a7225 */ /* 0x0c0fe200078e0012 */
[----:B------:R-:W-:Y:S01]  /*15c10*/  ISETP.GT.AND P2, PT, R0, 0x1, P0 ;  /* 0x000000010000780c */ /* 0x000fe20000744270 */
[----:B------:R-:W-:Y:S02]  /*15c20*/  BSSY B1, `(.L_x_282) ;  /* 0x0000016000017945 */ /* 0x000fe40003800000 */
[----:B------:R-:W-:Y:S01]  /*15c30*/  IMAD.WIDE.U32 R14, R161, R14, R154 ;  /* 0x0000000ea10e7225 */ /* 0x000fe200078e009a */
[----:B------:R-:W-:-:S02]  /*15c40*/  MOV R155, UR8 ;  /* 0x00000008009b7c02 */ /* 0x000fc40008000f00 */
[----:B------:R-:W-:Y:S01]  /*15c50*/  MOV R154, UR9 ;  /* 0x00000009009a7c02 */ /* 0x000fe20008000f00 */
[----:B------:R-:W-:Y:S01]  /*15c60*/  IMAD.U32 R161, RZ, RZ, UR8 ;  /* 0x00000008ffa17e24 */ /* 0x000fe2000f8e00ff */
[----:B------:R-:W-:Y:S01]  /*15c70*/  IADD3 R15, R163, R15, RZ ;  /* 0x0000000fa30f7210 */ /* 0x000fe20007ffe0ff */
[----:B------:R-:W-:Y:S02]  /*15c80*/  IMAD.SHL.U32 R155, R155, 0x200, RZ ;  /* 0x000002009b9b7824 */ /* 0x000fe400078e00ff */
[----:B------:R-:W-:Y:S01]  /*15c90*/  IMAD.IADD R11, R163, 0x1, R11 ;  /* 0x00000001a30b7824 */ /* 0x000fe200078e020b */
[----:B------:R-:W-:Y:S02]  /*15ca0*/  SHF.L.U64.HI R161, R161, 0x9, R154 ;  /* 0x00000009a1a17819 */ /* 0x000fe4000001029a */
[----:B-1----:R-:W-:Y:S01]  /*15cb0*/  IADD3 R8, P1, R155, R4, RZ ;  /* 0x000000049b087210 */ /* 0x002fe20007f3e0ff */
[----:B------:R-:W-:Y:S01]  /*15cc0*/  IMAD.WIDE.U32 R10, R22, UR42, R10 ;  /* 0x0000002a160a7c25 */ /* 0x000fe2000f8e000a */
[----:B------:R-:W-:-:S02]  /*15cd0*/  IADD3 R154, P4, R152, R14, RZ ;  /* 0x0000000e989a7210 */ /* 0x000fc40007f9e0ff */
[----:B------:R-:W-:Y:S01]  /*15ce0*/  IADD3 R152, P6, R18, R14, RZ ;  /* 0x0000000e12987210 */ /* 0x000fe20007fde0ff */
[----:B------:R-:W-:Y:S01]  /*15cf0*/  IMAD.X R9, R161, 0x1, R5, P1 ;  /* 0x00000001a1097824 */ /* 0x000fe200008e0605 */
[----:B0-----:R-:W-:Y:S02]  /*15d00*/  IADD3 R7, R157, R11, RZ ;  /* 0x0000000b9d077210 */ /* 0x001fe40007ffe0ff */
[----:B------:R-:W-:-:S04]  /*15d10*/  LEA R6, P5, R10, R12, 0x2 ;  /* 0x0000000c0a067211 */ /* 0x000fc800078a10ff */
[----:B------:R-:W-:Y:S01]  /*15d20*/  LEA.HI.X R7, R10, R13, R7, 0x2, P5 ;  /* 0x0000000d0a077211 */ /* 0x000fe200028f1407 */
[----:B--2---:R-:W-:-:S04]  /*15d30*/  FMUL R3, R159, R16 ;  /* 0x000000109f037220 */ /* 0x004fc80000400000 */
[----:B------:R-:W-:-:S05]  /*15d40*/  FFMA R3, R24, R2, R3 ;  /* 0x0000000218037223 */ /* 0x000fca0000000003 */
[----:B------:R0:W-:Y:S01]  /*15d50*/  @P3 STG.E desc[UR44][R8.64], R3 ;  /* 0x0000000308003986 */ /* 0x0001e2000c10192c */
[----:B------:R-:W-:Y:S05]  /*15d60*/  @!P2 BRA `(.L_x_283) ;  /* 0x000000000004a947 */ /* 0x000fea0003800000 */
[----:B------:R1:W5:Y:S02]  /*15d70*/  LDG.E.LTC128B R159, desc[UR44][R6.64+0x4] ;  /* 0x0000042c069f7981 */ /* 0x000364000c1e1920 */
.L_x_283:
[----:B------:R-:W-:Y:S05]  /*15d80*/  BSYNC B1 ;  /* 0x0000000000017941 */ /* 0x000fea0003800000 */
.L_x_282:
[----:B-----5:R-:W-:Y:S01]  /*15d90*/  FMUL R10, R159, R16 ;  /* 0x000000109f0a7220 */ /* 0x020fe20000400000 */
[----:B------:R-:W-:Y:S01]  /*15da0*/  ISETP.GT.AND P1, PT, R17, 0x88, PT ;  /* 0x000000881100780c */ /* 0x000fe20003f24270 */
[----:B------:R-:W-:Y:S01]  /*15db0*/  IMAD.X R20, R15, 0x1, R21, P4 ;  /* 0x000000010f147824 */ /* 0x000fe200020e0615 */
[----:B------:R-:W-:Y:S01]  /*15dc0*/  IADD3.X R153, R19, R15, RZ, P6, !PT ;  /* 0x0000000f13997210 */ /* 0x000fe200037fe4ff */
[----:B------:R-:W-:Y:S01]  /*15dd0*/  FFMA R25, R25, R2, R10 ;  /* 0x0000000219197223 */ /* 0x000fe2000000000a */
[----:B------:R-:W-:Y:S01]  /*15de0*/  ISETP.GT.AND P4, PT, R0, RZ, P1 ;  /* 0x000000ff0000720c */ /* 0x000fe20000f84270 */
[----:B------:R-:W-:Y:S01]  /*15df0*/  BSSY B1, `(.L_x_284) ;  /* 0x0000009000017945 */ /* 0x000fe20003800000 */
[----:B------:R-:W-:Y:S01]  /*15e00*/  LEA R10, P5, R154, R12, 0x2 ;  /* 0x0000000c9a0a7211 */ /* 0x000fe200078a10ff */
[----:B------:R-:W-:Y:S01]  /*15e10*/  IMAD.WIDE.U32 R22, R22, UR42, R152 ;  /* 0x0000002a16167c25 */ /* 0x000fe2000f8e0098 */
[----:B------:R2:W-:Y:S01]  /*15e20*/  @P2 STG.E desc[UR44][R8.64+0x4], R25 ;  /* 0x0000041908002986 */ /* 0x0005e2000c10192c */
[----:B------:R-:W-:-:S02]  /*15e30*/  IADD3 R14, P3, R8, R158, RZ ;  /* 0x0000009e080e7210 */ /* 0x000fc40007f7e0ff */
[----:B------:R-:W-:Y:S01]  /*15e40*/  LEA.HI.X R11, R154, R13, R20, 0x2, P5 ;  /* 0x0000000d9a0b7211 */ /* 0x000fe200028f1414 */
[----:B------:R-:W-:-:S05]  /*15e50*/  IMAD.IADD R157, R157, 0x1, R23 ;  /* 0x000000019d9d7824 */ /* 0x000fca00078e0217 */
[----:B------:R-:W-:Y:S05]  /*15e60*/  @!P4 BRA `(.L_x_285) ;  /* 0x000000000004c947 */ /* 0x000fea0003800000 */
[----:B------:R3:W5:Y:S02]  /*15e70*/  LDG.E.LTC128B R159, desc[UR44][R10.64] ;  /* 0x0000002c0a9f7981 */ /* 0x000764000c1e1920 */
.L_x_285:
[----:B------:R-:W-:Y:S05]  /*15e80*/  BSYNC B1 ;  /* 0x0000000000017941 */ /* 0x000fea0003800000 */
.L_x_284:
[----:B0----5:R-:W-:Y:S01]  /*15e90*/  FMUL R3, R159, R16 ;  /* 0x000000109f037220 */ /* 0x021fe20000400000 */
[----:B------:R-:W-:Y:S01]  /*15ea0*/  IADD3.X R15, R9, R156, RZ, P3, !PT ;  /* 0x0000009c090f7210 */ /* 0x000fe20001ffe4ff */
[----:B------:R-:W-:Y:S01]  /*15eb0*/  BSSY B1, `(.L_x_286) ;  /* 0x0000008000017945 */ /* 0x000fe20003800000 */
[----:B------:R-:W-:Y:S01]  /*15ec0*/  ISETP.GT.AND P5, PT, R0, 0x1, P1 ;  /* 0x000000010000780c */ /* 0x000fe20000fa4270 */
[----:B------:R-:W-:Y:S01]  /*15ed0*/  FFMA R3, R26, R2, R3 ;  /* 0x000000021a037223 */ /* 0x000fe20000000003 */
[----:B------:R-:W-:-:S04]  /*15ee0*/  LEA R12, P2, R22, R12, 0x2 ;  /* 0x0000000c160c7211 */ /* 0x000fc800078410ff */
[----:B------:R0:W-:Y:S01]  /*15ef0*/  @P4 STG.E desc[UR44][R14.64], R3 ;  /* 0x000000030e004986 */ /* 0x0001e2000c10192c */
[----:B------:R-:W-:-:S06]  /*15f00*/  LEA.HI.X R13, R22, R13, R157, 0x2, P2 ;  /* 0x0000000d160d7211 */ /* 0x000fcc00010f149d */
[----:B------:R-:W-:Y:S05]  /*15f10*/  @!P5 BRA `(.L_x_287) ;  /* 0x000000000004d947 */ /* 0x000fea0003800000 */
[----:B------:R4:W5:Y:S02]  /*15f20*/  LDG.E.LTC128B R159, desc[UR44][R12.64+0x4] ;  /* 0x0000042c0c9f7981 */ /* 0x000964000c1e1920 */
.L_x_287:
[----:B------:R-:W-:Y:S05]  /*15f30*/  BSYNC B1 ;  /* 0x0000000000017941 */ /* 0x000fea0003800000 */
.L_x_286:
[----:B---3-5:R-:W-:Y:S01]  /*15f40*/  FMUL R10, R159, R16 ;  /* 0x000000109f0a7220 */ /* 0x028fe20000400000 */
[----:B------:R-:W-:Y:S01]  /*15f50*/  ISETP.GT.AND P2, PT, R0, 0x8, P0 ;  /* 0x000000080000780c */ /* 0x000fe20000744270 */
[----:B------:R-:W-:Y:S02]  /*15f60*/  BSSY B1, `(.L_x_288) ;  /* 0x0000005000017945 */ /* 0x000fe40003800000 */
[----:B------:R-:W-:-:S05]  /*15f70*/  FFMA R27, R27, R2, R10 ;  /* 0x000000021b1b7223 */ /* 0x000fca000000000a */
[----:B------:R3:W-:Y:S05]  /*15f80*/  @P5 STG.E desc[UR44][R14.64+0x4], R27 ;  /* 0x0000041b0e005986 */ /* 0x0007ea000c10192c */
[----:B------:R-:W-:Y:S05]  /*15f90*/  @!P2 BRA `(.L_x_289) ;  /* 0x000000000004a947 */ /* 0x000fea0003800000 */
[----:B------:R0:W5:Y:S02]  /*15fa0*/  LDG.E.LTC128B R159, desc[UR44][R6.64+0x20] ;  /* 0x0000202c069f7981 */ /* 0x000164000c1e1920 */
.L_x_289:
[----:B------:R-:W-:Y:S05]  /*15fb0*/  BSYNC B1 ;  /* 0x0000000000017941 */ /* 0x000fea0003800000 */
.L_x_288:
[----:B0----5:R-:W-:Y:S01]  /*15fc0*/  FMUL R3, R159, R16 ;  /* 0x000000109f037220 */ /* 0x021fe20000400000 */
[----:B------:R-:W-:Y:S01]  /*15fd0*/  ISETP.GT.AND P4, PT, R0, 0x9, P0 ;  /* 0x000000090000780c */ /* 0x000fe20000784270 */
[----:B------:R-:W-:Y:S02]  /*15fe0*/  BSSY B1, `(.L_x_290) ;  /* 0x0000005000017945 */ /* 0x000fe40003800000 */
[----:B------:R-:W-:-:S05]  /*15ff0*/  FFMA R3, R28, R2, R3 ;  /* 0x000000021c037223 */ /* 0x000fca0000000003 */
[----:B------:R0:W-:Y:S05]  /*16000*/  @P2 STG.E desc[UR44][R8.64+0x20], R3 ;  /* 0x0000200308002986 */ /* 0x0001ea000c10192c */
[----:B------:R-:W-:Y:S05]  /*16010*/  @!P4 BRA `(.L_x_291) ;  /* 0x000000000004c947 */ /* 0x000fea0003800000 */
[----:B------:R0:W5:Y:S02]  /*16020*/  LDG.E.LTC128B R159, desc[UR44][R6.64+0x24] ;  /* 0x0000242c069f7981 */ /* 0x000164000c1e1920 */
.L_x_291:
[----:B------:R-:W-:Y:S05]  /*16030*/  BSYNC B1 ;  /* 0x0000000000017941 */ /* 0x000fea0003800000 */
.L_x_290:
[----:B---3-5:R-:W-:Y:S01]  /*16040*/  FMUL R14, R159, R16 ;  /* 0x000000109f0e7220 */ /* 0x028fe20000400000 */
[----:B------:R-:W-:Y:S01]  /*16050*/  ISETP.GT.AND P2, PT, R0, 0x8, P1 ;  /* 0x000000080000780c */ /* 0x000fe20000f44270 */
[----:B------:R-:W-:Y:S01]  /*16060*/  BSSY B1, `(.L_x_292) ;  /* 0x0000006000017945 */ /* 0x000fe20003800000 */
[----:B------:R-:W-:Y:S01]  /*16070*/  IADD3 R10, P3, R158, R8, RZ ;  /* 0x000000089e0a7210 */ /* 0x000fe20007f7e0ff */
[----:B------:R-:W-:-:S05]  /*16080*/  FFMA R29, R29, R2, R14 ;  /* 0x000000021d1d7223 */ /* 0x000fca000000000e */
[----:B------:R3:W-:Y:S05]  /*16090*/  @P4 STG.E desc[UR44][R8.64+0x24], R29 ;  /* 0x0000241d08004986 */ /* 0x0007ea000c10192c */
[----:B------:R-:W-:Y:S05]  /*160a0*/  @!P2 BRA `(.L_x_293) ;  /* 0x000000000004a947 */ /* 0x000fea0003800000 */
[----:B------:R0:W5:Y:S02]  /*160b0*/  LDG.E.LTC128B R159, desc[UR44][R12.64+0x20] ;  /* 0x0000202c0c9f7981 */ /* 0x000164000c1e1920 */
.L_x_293:
[----:B------:R-:W-:Y:S05]  /*160c0*/  BSYNC B1 ;  /* 0x0000000000017941 */ /* 0x000fea0003800000 */
.L_x_292:
[----:B0----5:R-:W-:Y:S01]  /*160d0*/  FMUL R3, R159, R16 ;  /* 0x000000109f037220 */ /* 0x021fe20000400000 */
[----:B------:R-:W-:Y:S01]  /*160e0*/  IMAD.X R11, R156, 0x1, R9, P3 ;  /* 0x000000019c0b7824 */ /* 0x000fe200018e0609 */
[----:B------:R-:W-:Y:S01]  /*160f0*/  ISETP.GT.AND P4, PT, R0, 0x9, P1 ;  /* 0x000000090000780c */ /* 0x000fe20000f84270 */
[----:B------:R-:W-:Y:S01]  /*16100*/  BSSY B1, `(.L_x_294) ;  /* 0x0000007000017945 */ /* 0x000fe20003800000 */
[----:B------:R-:W-:Y:S01]  /*16110*/  FFMA R15, R30, R2, R3 ;  /* 0x000000021e0f7223 */ /* 0x000fe20000000003 */
[----:B------:R-:W-:Y:S02]  /*16120*/  IADD3 R158, P6, P5, R158, R4, R155 ;  /* 0x000000049e9e7210 */ /* 0x000fe40007dde09b */
[----:B------:R-:W-:Y:S02]  /*16130*/  MOV R3, R159 ;  /* 0x0000009f00037202 */ /* 0x000fe40000000f00 */
[----:B------:R0:W-:Y:S06]  /*16140*/  @P2 STG.E desc[UR44][R10.64+0x20], R15 ;  /* 0x0000200f0a002986 */ /* 0x0001ec000c10192c */
[----:B------:R-:W-:Y:S05]  /*16150*/  @!P4 BRA `(.L_x_295) ;  /* 0x000000000004c947 */ /* 0x000fea0003800000 */
[----:B------:R0:W5:Y:S02]  /*16160*/  LDG.E.LTC128B R3, desc[UR44][R12.64+0x24] ;  /* 0x0000242c0c037981 */ /* 0x000164000c1e1920 */
.L_x_295:
[----:B------:R-:W-:Y:S05]  /*16170*/  BSYNC B1 ;  /* 0x0000000000017941 */ /* 0x000fea0003800000 */
.L_x_294:
[----:B-----5:R-:W-:Y:S01]  /*16180*/  FMUL R4, R3, R16 ;  /* 0x0000001003047220 */ /* 0x020fe20000400000 */
[----:B------:R-:W-:Y:S01]  /*16190*/  IADD3.X R159, R156, R5, R161, P6, P5 ;  /* 0x000000059c9f7210 */ /* 0x000fe200037ea4a1 */
[----:B------:R-:W-:Y:S01]  /*161a0*/  BSSY B1, `(.L_x_296) ;  /* 0x0000006000017945 */ /* 0x000fe20003800000 */
[----:B------:R-:W-:Y:S01]  /*161b0*/  ISETP.GT.AND P2, PT, R0, 0x10, P0 ;  /* 0x000000100000780c */ /* 0x000fe20000744270 */
[----:B------:R-:W-:-:S05]  /*161c0*/  FFMA R31, R31, R2, R4 ;  /* 0x000000021f1f7223 */ /* 0x000fca0000000004 */
[----:B------:R0:W-:Y:S07]  /*161d0*/  @P4 STG.E desc[UR44][R158.64+0x24], R31 ;  /* 0x0000241f9e004986 */ /* 0x0001ee000c10192c */
[----:B------:R-:W-:Y:S05]  /*161e0*/  @!P2 BRA `(.L_x_297) ;  /* 0x000000000004a947 */ /* 0x000fea0003800000 */
[----:B------:R0:W5:Y:S02]  /*161f0*/  LDG.E.LTC128B R3, desc[UR44][R6.64+0x40] ;  /* 0x0000402c06037981 */ /* 0x000164000c1e1920 */
.L_x_297:
[----:B------:R-:W-:Y:S05]  /*16200*/  BSYNC B1 ;  /* 0x0000000000017941 */ /* 0x000fea0003800000 */
.L_x_296:
[----:B-----5:R-:W-:Y:S01]  /*16210*/  FMUL R5, R3, R16 ;  /* 0x0000001003057220 */ /* 0x020fe20000400000 */
[----:B------:R-:W-:Y:S01]  /*16220*/  ISETP.GT.AND P3, PT, R0, 0x11, P0 ;  /* 0x000000110000780c */ /* 0x000fe20000764270 */
[----:B------:R-:W-:Y:S02]  /*16230*/  BSSY B1, `(.L_x_298) ;  /* 0x0000005000017945 */ /* 0x000fe40003800000 */
[----:B------:R-:W-:-:S05]  /*16240*/  FFMA R5, R32, R2, R5 ;  /* 0x0000000220057223 */ /* 0x000fca0000000005 */
[----:B------:R0:W-:Y:S05]  /*16250*/  @P2 STG.E desc[UR44][R8.64+0x40], R5 ;  /* 0x0000400508002986 */ /* 0x0001ea000c10192c */
[----:B------:R-:W-:Y:S05]  /*16260*/  @!P3 BRA `(.L_x_299) ;  /* 0x000000000004b947 */ /* 0x000fea0003800000 */
[----:B------:R0:W5:Y:S02]  /*16270*/  LDG.E.LTC128B R3, desc[UR44][R6.64+0x44] ;  /* 0x0000442c06037981 */ /* 0x000164000c1e1920 */
.L_x_299:
[----:B------:R-:W-:Y:S05]  /*16280*/  BSYNC B1 ;  /* 0x0000000000017941 */ /* 0x000fea0003800000 */
.L_x_298:
[----:B-----5:R-:W-:Y:S01]  /*16290*/  FMUL R4, R3, R16 ;  /* 0x0000001003047220 */ /* 0x020fe20000400000 */
[----:B------:R-:W-:Y:S01]  /*162a0*/  ISETP.GT.AND P2, PT, R0, 0x10, P1 ;  /* 0x000000100000780c */ /* 0x000fe20000f44270 */
[----:B------:R-:W-:Y:S02]  /*162b0*/  BSSY B1, `(.L_x_300) ;  /* 0x0000005000017945 */ /* 0x000fe40003800000 */
[----:B------:R-:W-:-:S05]  /*162c0*/  FFMA R33, R33, R2, R4 ;  /* 0x0000000221217223 */ /* 0x000fca0000000004 */
[----:B------:R0:W-:Y:S05]  /*162d0*/  @P3 STG.E desc[UR44][R8.64+0x44], R33 ;  /* 0x0000442108003986 */ /* 0x0001ea000c10192c */
[----:B------:R-:W-:Y:S05]  /*162e0*/  @!P2 BRA `(.L_x_301) ;  /* 0x000000000004a947 */ /* 0x000fea0003800000 */
[----:B------:R0:W5:Y:S02]  /*162f0*/  LDG.E.LTC128B R3, desc[UR44][R12.64+0x40] ;  /* 0x0000402c0c037981 */ /* 0x000164000c1e1920 */
.L_x_301:
[----:B------:R-:W-:Y:S05]  /*16300*/  BSYNC B1 ;  /* 0x0000000000017941 */ /* 0x000fea0003800000 */
.L_x_300:
[----:B0----5:R-:W-:Y:S01]  /*16310*/  FMUL R5, R3, R16 ;  /* 0x0000001003057220 */ /* 0x021fe20000400000 */
[----:B------:R-:W-:Y:S01]  /*16320*/  @P2 IMAD.MOV.U32 R4, RZ, RZ, R158 ;  /* 0x000000ffff042224 */ /* 0x000fe200078e009e */
[----:B------:R-:W-:Y:S01]  /*16330*/  ISETP.GT.AND P3, PT, R0, 0x11, P1 ;  /* 0x000000110000780c */ /* 0x000fe20000f64270 */
[----:B------:R-:W-:Y:S01]  /*16340*/  BSSY B1, `(.L_x_302) ;  /* 0x0000006000017945 */ /* 0x000fe20003800000 */
[----:B------:R-:W-:Y:S01]  /*16350*/  FFMA R11, R34, R2, R5 ;  /* 0x00000002220b7223 */ /* 0x000fe20000000005 */
[----:B------:R-:W-:-:S05]  /*16360*/  @P2 MOV R5, R159 ;  /* 0x0000009f00052202 */ /* 0x000fca0000000f00 */
[----:B------:R0:W-:Y:S05]  /*16370*/  @P2 STG.E desc[UR44][R4.64+0x40], R11 ;  /* 0x0000400b04002986 */ /* 0x0001ea000c10192c */
[----:B------:R-:W-:Y:S05]  /*16380*/  @!P3 BRA `(.L_x_303) ;  /* 0x000000000004b947 */ /* 0x000fea0003800000 */
[----:B------:R0:W5:Y:S02]  /*16390*/  LDG.E.LTC128B R3, desc[UR44][R12.64+0x44] ;  /* 0x0000442c0c037981 */ /* 0x000164000c1e1920 */
.L_x_303:
[----:B------:R-:W-:Y:S05]  /*163a0*/  BSYNC B1 ;  /* 0x0000000000017941 */ /* 0x000fea0003800000 */
.L_x_302:
[----:B0----5:R-:W-:Y:S01]  /*163b0*/  FMUL R4, R3, R16 ;  /* 0x0000001003047220 */ /* 0x021fe20000400000 */
[----:B------:R-:W-:Y:S01]  /*163c0*/  @P3 MOV R5, R159 ;  /* 0x0000009f00053202 */ /* 0x000fe20000000f00 */
[----:B------:R-:W-:Y:S01]  /*163d0*/  BSSY B1, `(.L_x_304) ;  /* 0x0000007000017945 */ /* 0x000fe20003800000 */
[----:B------:R-:W-:Y:S01]  /*163e0*/  ISETP.GT.AND P2, PT, R0, 0x18, P0 ;  /* 0x000000180000780c */ /* 0x000fe20000744270 */
[----:B------:R-:W-:Y:S01]  /*163f0*/  FFMA R35, R35, R2, R4 ;  /* 0x0000000223237223 */ /* 0x000fe20000000004 */
[----:B------:R-:W-:-:S05]  /*16400*/  @P3 IMAD.MOV.U32 R4, RZ, RZ, R158 ;  /* 0x000000ffff043224 */ /* 0x000fca00078e009e */
[----:B------:R0:W-:Y:S06]  /*16410*/  @P3 STG.E desc[UR44][R4.64+0x44], R35 ;  /* 0x0000442304003986 */ /* 0x0001ec000c10192c */
[----:B------:R-:W-:Y:S05]  /*16420*/  @!P2 BRA `(.L_x_305) ;  /* 0x000000000004a947 */ /* 0x000fea0003800000 */
[----:B------:R0:W5:Y:S02]  /*16430*/  LDG.E.LTC128B R3, desc[UR44][R6.64+0x60] ;  /* 0x0000602c06037981 */ /* 0x000164000c1e1920 */
.L_x_305:
[----:B------:R-:W-:Y:S05]  /*16440*/  BSYNC B1 ;  /* 0x0000000000017941 */ /* 0x000fea0003800000 */
.L_x_304:
[----:B0----5:R-:W-:Y:S01]  /*16450*/  FMUL R5, R3, R16 ;  /* 0x0000001003057220 */ /* 0x021fe20000400000 */
[----:B------:R-:W-:Y:S01]  /*16460*/  ISETP.GT.AND P3, PT, R0, 0x19, P0 ;  /* 0x000000190000780c */ /* 0x000fe20000764270 */
[----:B------:R-:W-:Y:S02]  /*16470*/  BSSY B1, `(.L_x_306) ;  /* 0x0000005000017945 */ /* 0x000fe40003800000 */
[----:B------:R-:W-:-:S05]  /*16480*/  FFMA R5, R36, R2, R5 ;  /* 0x0000000224057223 */ /* 0x000fca0000000005 */
[----:B------:R0:W-:Y:S05]  /*16490*/  @P2 STG.E desc[UR44][R8.64+0x60], R5 ;  /* 0x0000600508002986 */ /* 0x0001ea000c10192c */
[----:B------:R-:W-:Y:S05]  /*164a0*/  @!P3 BRA `(.L_x_307) ;  /* 0x000000000004b947 */ /* 0x000fea0003800000 */
[----:B------:R0:W5:Y:S02]  /*164b0*/  LDG.E.LTC128B R3, desc[UR44][R6.64+0x64] ;  /* 0x0000642c06037981 */ /* 0x000164000c1e1920 */
.L_x_307:
[----:B------:R-:W-:Y:S05]  /*164c0*/  BSYNC B1 ;  /* 0x0000000000017941 */ /* 0x000fea0003800000 */
.L_x_306:
[----:B-----5:R-:W-:Y:S01]  /*164d0*/  FMUL R4, R3, R16 ;  /* 0x0000001003047220 */ /* 0x020fe20000400000 */
[----:B------:R-:W-:Y:S01]  /*164e0*/  ISETP.GT.AND P2, PT, R0, 0x18, P1 ;  /* 0x000000180000780c */ /* 0x000fe20000f44270 */
[----:B------:R-:W-:Y:S02]  /*164f0*/  BSSY B1, `(.L_x_308) ;  /* 0x0000005000017945 */ /* 0x000fe40003800000 */
[----:B------:R-:W-:-:S05]  /*16500*/  FFMA R37, R37, R2, R4 ;  /* 0x0000000225257223 */ /* 0x000fca0000000004 */
[----:B------:R0:W-:Y:S05]  /*16510*/  @P3 STG.E desc[UR44][R8.64+0x64], R37 ;  /* 0x0000642508003986 */ /* 0x0001ea000c10192c */
[----:B------:R-:W-:Y:S05]  /*16520*/  @!P2 BRA `(.L_x_309) ;  /* 0x000000000004a947 */ /* 0x000fea0003800000 */
[----:B------:R0:W5:Y:S02]  /*16530*/  LDG.E.LTC128B R3, desc[UR44][R12.64+0x60] ;  /* 0x0000602c0c037981 */ /* 0x000164000c1e1920 */
.L_x_309:
[----:B------:R-:W-:Y:S05]  /*16540*/  BSYNC B1 ;  /* 0x0000000000017941 */ /* 0x000fea0003800000 */
.L_x_308:
        /* <DEDUP_REMOVED lines=9> */
.L_x_311:
[----:B------:R-:W-:Y:S05]  /*165e0*/  BSYNC B1 ;  /* 0x0000000000017941 */ /* 0x000fea0003800000 */
.L_x_310:
        /* <DEDUP_REMOVED lines=9> */
.L_x_313:
[----:B------:R-:W-:Y:S05]  /*16680*/  BSYNC B1 ;  /* 0x0000000000017941 */ /* 0x000fea0003800000 */
.L_x_312:
[----:B0----5:R-:W-:Y:S01]  /*16690*/  FMUL R5, R3, R16 ;  /* 0x0000001003057220 */ /* 0x021fe20000400000 */
[----:B------:R-:W-:Y:S01]  /*166a0*/  ISETP.GT.AND P3, PT, R0, 0x21, P0 ;  /* 0x000000210000780c */ /* 0x000fe20000764270 */
[----:B------:R-:W-:Y:S02]  /*166b0*/  BSSY B1, `(.L_x_314) ;  /* 0x0000005000017945 */ /* 0x000fe40003800000 */
[----:B------:R-:W-:-:S05]  /*166c0*/  FFMA R5, R40, R2, R5 ;  /* 0x0000000228057223 */ /* 0x000fca0000000005 */
[----:B------:R0:W-:Y:S05]  /*166d0*/  @P2 STG.E desc[UR44][R8.64+0x80], R5 ;  /* 0x0000800508002986 */ /* 0x0001ea000c10192c */
[----:B------:R-:W-:Y:S05]  /*166e0*/  @!P3 BRA `(.L_x_315) ;  /* 0x000000000004b947 */ /* 0x000fea0003800000 */
[----:B------:R0:W5:Y:S02]  /*166f0*/  LDG.E.LTC128B R3, desc[UR44][R6.64+0x84] ;  /* 0x0000842c06037981 */ /* 0x000164000c1e1920 */
.L_x_315:
[----:B------:R-:W-:Y:S05]  /*16700*/  BSYNC B1 ;  /* 0x0000000000017941 */ /* 0x000fea0003800000 */
.L_x_314:
[----:B-----5:R-:W-:Y:S01]  /*16710*/  FMUL R4, R3, R16 ;  /* 0x0000001003047220 */ /* 0x020fe20000400000 */
[----:B------:R-:W-:Y:S01]  /*16720*/  ISETP.GT.AND P2, PT, R0, 0x20, P1 ;  /* 0x000000200000780c */ /* 0x000fe20000f44270 */
[----:B------:R-:W-:Y:S02]  /*16730*/  BSSY B1, `(.L_x_316) ;  /* 0x0000005000017945 */ /* 0x000fe40003800000 */
[----:B------:R-:W-:-:S05]  /*16740*/  FFMA R41, R41, R2, R4 ;  /* 0x0000000229297223 */ /* 0x000fca0000000004 */
[----:B------:R0:W-:Y:S05]  /*16750*/  @P3 STG.E desc[UR44][R8.64+0x84], R41 ;  /* 0x0000842908003986 */ /* 0x0001ea000c10192c */
[----:B------:R-:W-:Y:S05]  /*16760*/  @!P2 BRA `(.L_x_317) ;  /* 0x000000000004a947 */ /* 0x000fea0003800000 */
[----:B------:R0:W5:Y:S02]  /*16770*/  LDG.E.LTC128B R3, desc[UR44][R12.64+0x80] ;  /* 0x0000802c0c037981 */ /* 0x000164000c1e1920 */
.L_x_317:
[----:B------:R-:W-:Y:S05]  /*16780*/  BSYNC B1 ;  /* 0x0000000000017941 */ /* 0x000fea0003800000 */
.L_x_316:
        /* <DEDUP_REMOVED lines=9> */
.L_x_319:
[----:B------:R-:W-:Y:S05]  /*16820*/  BSYNC B1 ;  /* 0x0000000000017941 */ /* 0x000fea0003800000 */
.L_x_318:
        /* <DEDUP_REMOVED lines=9> */
.L_x_321:
[----:B------:R-:W-:Y:S05]  /*168c0*/  BSYNC B1 ;  /* 0x0000000000017941 */ /* 0x000fea0003800000 */
.L_x_320:
[----:B0----5:R-:W-:Y:S01]  /*168d0*/  FMUL R5, R3, R16 ;  /* 0x0000001003057220 */ /* 0x021fe20000400000 */
[----:B------:R-:W-:Y:S01]  /*168e0*/  ISETP.GT.AND P3, PT, R0, 0x29, P0 ;  /* 0x000000290000780c */ /* 0x000fe20000764270 */
[----:B------:R-:W-:Y:S02]  /*168f0*/  BSSY B1, `(.L_x_322) ;  /* 0x0000005000017945 */ /* 0x000fe40003800000 */
[----:B------:R-:W-:-:S05]  /*16900*/  FFMA R5, R44, R2, R5 ;  /* 0x000000022c057223 */ /* 0x000fca0000000005 */
[----:B------:R0:W-:Y:S05]  /*16910*/  @P2 STG.E desc[UR44][R8.64+0xa0], R5 ;  /* 0x0000a00508002986 */ /* 0x0001ea000c10192c */
[----:B------:R-:W-:Y:S05]  /*16920*/  @!P3 BRA `(.L_x_323) ;  /* 0x000000000004b947 */ /* 0x000fea0003800000 */
[----:B------:R0:W5:Y:S02]  /*16930*/  LDG.E.LTC128B R3, desc[UR44][R6.64+0xa4] ;  /* 0x0000a42c06037981 */ /* 0x000164000c1e1920 */
.L_x_323:
[----:B------:R-:W-:Y:S05]  /*16940*/  BSYNC B1 ;  /* 0x0000000000017941 */ /* 0x000fea0003800000 */
.L_x_322:
[----:B-----5:R-:W-:Y:S01]  /*16950*/  FMUL R4, R3, R16 ;  /* 0x0000001003047220 */ /* 0x020fe20000400000 */
[----:B------:R-:W-:Y:S01]  /*16960*/  ISETP.GT.AND P2, PT, R0, 0x28, P1 ;  /* 0x000000280000780c */ /* 0x000fe20000f44270 */
[----:B------:R-:W-:Y:S02]  /*16970*/  BSSY B1, `(.L_x_324) ;  /* 0x0000005000017945 */ /* 0x000fe40003800000 */
[----:B------:R-:W-:-:S05]  /*16980*/  FFMA R45, R45, R2, R4 ;  /* 0x000000022d2d7223 */ /* 0x000fca0000000004 */
[----:B------:R0:W-:Y:S05]  /*16990*/  @P3 STG.E desc[UR44][R8.64+0xa4], R45 ;  /* 0x0000a42d08003986 */ /* 0x0001ea000c10192c */
[----:B------:R-:W-:Y:S05]  /*169a0*/  @!P2 BRA `(.L_x_325) ;  /* 0x000000000004a947 */ /* 0x000fea0003800000 */
[----:B------:R0:W5:Y:S02]  /*169b0*/  LDG.E.LTC128B R3, desc[UR44][R12.64+0xa0] ;  /* 0x0000a02c0c037981 */ /* 0x000164000c1e1920 */
.L_x_325:
[----:B------:R-:W-:Y:S05]  /*169c0*/  BSYNC B1 ;  /* 0x0000000000017941 */ /* 0x000fea0003800000 */
.L_x_324:
        /* <DEDUP_REMOVED lines=9> */
.L_x_327:
[----:B------:R-:W-:Y:S05]  /*16a60*/  BSYNC B1 ;  /* 0x0000000000017941 */ /* 0x000fea0003800000 */
.L_x_326:
        /* <DEDUP_REMOVED lines=9> */
.L_x_329:
[----:B------:R-:W-:Y:S05]  /*16b00*/  BSYNC B1 ;  /* 0x0000000000017941 */ /* 0x000fea0003800000 */
.L_x_328:
[----:B0----5:R-:W-:Y:S01]  /*16b10*/  FMUL R5, R3, R16 ;  /* 0x0000001003057220 */ /* 0x021fe20000400000 */
[----:B------:R-:W-:Y:S01]  /*16b20*/  ISETP.GT.AND P3, PT, R0, 0x31, P0 ;  /* 0x000000310000780c */ /* 0x000fe20000764270 */
[----:B------:R-:W-:Y:S02]  /*16b30*/  BSSY B1, `(.L_x_330) ;  /* 0x0000005000017945 */ /* 0x000fe40003800000 */
[----:B------:R-:W-:-:S05]  /*16b40*/  FFMA R5, R48, R2, R5 ;  /* 0x0000000230057223 */ /* 0x000fca0000000005 */
[----:B------:R0:W-:Y:S05]  /*16b50*/  @P2 STG.E desc[UR44][R8.64+0xc0], R5 ;  /* 0x0000c00508002986 */ /* 0x0001ea000c10192c */
[----:B------:R-:W-:Y:S05]  /*16b60*/  @!P3 BRA `(.L_x_331) ;  /* 0x000000000004b947 */ /* 0x000fea0003800000 */
[----:B------:R0:W5:Y:S02]  /*16b70*/  LDG.E.LTC128B R3, desc[UR44][R6.64+0xc4] ;  /* 0x0000c42c06037981 */ /* 0x000164000c1e1920 */
.L_x_331:
[----:B------:R-:W-:Y:S05]  /*16b80*/  BSYNC B1 ;  /* 0x0000000000017941 */ /* 0x000fea0003800000 */
.L_x_330:
[----:B-----5:R-:W-:Y:S01]  /*16b90*/  FMUL R4, R3, R16 ;  /* 0x0000001003047220 */ /* 0x020fe20000400000 */
[----:B------:R-:W-:Y:S01]  /*16ba0*/  ISETP.GT.AND P2, PT, R0, 0x30, P1 ;  /* 0x000000300000780c */ /* 0x000fe20000f44270 */
[----:B------:R-:W-:Y:S02]  /*16bb0*/  BSSY B1, `(.L_x_332) ;  /* 0x0000005000017945 */ /* 0x000fe40003800000 */
[----:B------:R-:W-:-:S05]  /*16bc0*/  FFMA R49, R49, R2, R4 ;  /* 0x0000000231317223 */ /* 0x000fca0000000004 */
[----:B------:R0:W-:Y:S05]  /*16bd0*/  @P3 STG.E desc[UR44][R8.64+0xc4], R49 ;  /* 0x0000c43108003986 */ /* 0x0001ea000c10192c */
[----:B------:R-:W-:Y:S05]  /*16be0*/  @!P2 BRA `(.L_x_333) ;  /* 0x000000000004a947 */ /* 0x000fea0003800000 */
[----:B------:R0:W5:Y:S02]  /*16bf0*/  LDG.E.LTC128B R3, desc[UR44][R12.64+0xc0] ;  /* 0x0000c02c0c037981 */ /* 0x000164000c1e1920 */
.L_x_333:
[----:B------:R-:W-:Y:S05]  /*16c00*/  BSYNC B1 ;  /* 0x0000000000017941 */ /* 0x000fea0003800000 */
.L_x_332:
        /* <DEDUP_REMOVED lines=9> */
.L_x_335:
[----:B------:R-:W-:Y:S05]  /*16ca0*/  BSYNC B1 ;  /* 0x0000000000017941 */ /* 0x000fea0003800000 */
.L_x_334:
        /* <DEDUP_REMOVED lines=9> */
.L_x_337:
[----:B------:R-:W-:Y:S05]  /*16d40*/  BSYNC B1 ;  /* 0x0000000000017941 */ /* 0x000fea0003800000 */
.L_x_336:
[----:B0----5:R-:W-:Y:S01]  /*16d50*/  FMUL R5, R3, R16 ;  /* 0x0000001003057220 */ /* 0x021fe20000400000 */
[----:B------:R-:W-:Y:S01]  /*16d60*/  ISETP.GT.AND P3, PT, R0, 0x39, P0 ;  /* 0x000000390000780c */ /* 0x000fe20000764270 */
[----:B------:R-:W-:Y:S02]  /*16d70*/  BSSY B1, `(.L_x_338) ;  /* 0x0000005000017945 */ /* 0x000fe40003800000 */
[----:B------:R-:W-:-:S05]  /*16d80*/  FFMA R5, R52, R2, R5 ;  /* 0x0000000234057223 */ /* 0x000fca0000000005 */
[----:B------:R0:W-:Y:S05]  /*16d90*/  @P2 STG.E desc[UR44][R8.64+0xe0], R5 ;  /* 0x0000e00508002986 */ /* 0x0001ea000c10192c */
[----:B------:R-:W-:Y:S05]  /*16da0*/  @!P3 BRA `(.L_x_339) ;  /* 0x000000000004b947 */ /* 0x000fea0003800000 */
[----:B------:R0:W5:Y:S02]  /*16db0*/  LDG.E.LTC128B R3, desc[UR44][R6.64+0xe4] ;  /* 0x0000e42c06037981 */ /* 0x000164000c1e1920 */
.L_x_339:
[----:B------:R-:W-:Y:S05]  /*16dc0*/  BSYNC B1 ;  /* 0x0000000000017941 */ /* 0x000fea0003800000 */
.L_x_338:
[----:B-----5:R-:W-:Y:S01]  /*16dd0*/  FMUL R4, R3, R16 ;  /* 0x0000001003047220 */ /* 0x020fe20000400000 */
[----:B------:R-:W-:Y:S01]  /*16de0*/  ISETP.GT.AND P2, PT, R0, 0x38, P1 ;  /* 0x000000380000780c */ /* 0x000fe20000f44270 */
[----:B------:R-:W-:Y:S02]  /*16df0*/  BSSY B1, `(.L_x_340) ;  /* 0x0000005000017945 */ /* 0x000fe40003800000 */
[----:B------:R-:W-:-:S05]  /*16e00*/  FFMA R53, R53, R2, R4 ;  /* 0x0000000235357223 */ /* 0x000fca0000000004 */
[----:B------:R0:W-:Y:S05]  /*16e10*/  @P3 STG.E desc[UR44][R8.64+0xe4], R53 ;  /* 0x0000e43508003986 */ /* 0x0001ea000c10192c */
[----:B------:R-:W-:Y:S05]  /*16e20*/  @!P2 BRA `(.L_x_341) ;  /* 0x000000000004a947 */ /* 0x000fea0003800000 */
[----:B------:R0:W5:Y:S02]  /*16e30*/  LDG.E.LTC128B R3, desc[UR44][R12.64+0xe0] ;  /* 0x0000e02c0c037981 */ /* 0x000164000c1e1920 */
.L_x_341:
[----:B------:R-:W-:Y:S05]  /*16e40*/  BSYNC B1 ;  /* 0x0000000000017941 */ /* 0x000fea0003800000 */
.L_x_340:
        /* <DEDUP_REMOVED lines=9> */
.L_x_343:
[----:B------:R-:W-:Y:S05]  /*16ee0*/  BSYNC B1 ;  /* 0x0000000000017941 */ /* 0x000fea0003800000 */
.L_x_342:
        /* <DEDUP_REMOVED lines=9> */
.L_x_345:
[----:B------:R-:W-:Y:S05]  /*16f80*/  BSYNC B1 ;  /* 0x0000000000017941 */ /* 0x000fea0003800000 */
.L_x_344:
[----:B0----5:R-:W-:Y:S01]  /*16f90*/  FMUL R5, R3, R16 ;  /* 0x0000001003057220 */ /* 0x021fe20000400000 */
[----:B------:R-:W-:Y:S01]  /*16fa0*/  ISETP.GT.AND P3, PT, R0, 0x41, P0 ;  /* 0x000000410000780c */ /* 0x000fe20000764270 */
[----:B------:R-:W-:Y:S02]  /*16fb0*/  BSSY B1, `(.L_x_346) ;  /* 0x0000005000017945 */ /* 0x000fe40003800000 */
[----:B------:R-:W-:-:S05]  /*16fc0*/  FFMA R5, R56, R2, R5 ;  /* 0x0000000238057223 */ /* 0x000fca0000000005 */
[----:B------:R0:W-:Y:S05]  /*16fd0*/  @P2 STG.E desc[UR44][R8.64+0x100], R5 ;  /* 0x0001000508002986 */ /* 0x0001ea000c10192c */
[----:B------:R-:W-:Y:S05]  /*16fe0*/  @!P3 BRA `(.L_x_347) ;  /* 0x000000000004b947 */ /* 0x000fea0003800000 */
[----:B------:R0:W5:Y:S02]  /*16ff0*/  LDG.E.LTC128B R3, desc[UR44][R6.64+0x104] ;  /* 0x0001042c06037981 */ /* 0x000164000c1e1920 */
.L_x_347:
[----:B------:R-:W-:Y:S05]  /*17000*/  BSYNC B1 ;  /* 0x0000000000017941 */ /* 0x000fea0003800000 */
.L_x_346:
[----:B-----5:R-:W-:Y:S01]  /*17010*/  FMUL R4, R3, R16 ;  /* 0x0000001003047220 */ /* 0x020fe20000400000 */
[----:B------:R-:W-:Y:S01]  /*17020*/  ISETP.GT.AND P2, PT, R0, 0x40, P1 ;  /* 0x000000400000780c */ /* 0x000fe20000f44270 */
[----:B------:R-:W-:Y:S02]  /*17030*/  BSSY B1, `(.L_x_348) ;  /* 0x0000005000017945 */ /* 0x000fe40003800000 */
[----:B------:R-:W-:-:S05]  /*17040*/  FFMA R57, R57, R2, R4 ;  /* 0x0000000239397223 */ /* 0x000fca0000000004 */
[----:B------:R0:W-:Y:S05]  /*17050*/  @P3 STG.E desc[UR44][R8.64+0x104], R57 ;  /* 0x0001043908003986 */ /* 0x0001ea000c10192c */
[----:B------:R-:W-:Y:S05]  /*17060*/  @!P2 BRA `(.L_x_349) ;  /* 0x000000000004a947 */ /* 0x000fea0003800000 */
[----:B------:R0:W5:Y:S02]  /*17070*/  LDG.E.LTC128B R3, desc[UR44][R12.64+0x100] ;  /* 0x0001002c0c037981 */ /* 0x000164000c1e1920 */
.L_x_349:
[----:B------:R-:W-:Y:S05]  /*17080*/  BSYNC B1 ;  /* 0x0000000000017941 */ /* 0x000fea0003800000 */
.L_x_348:
        /* <DEDUP_REMOVED lines=9> */
.L_x_351:
[----:B------:R-:W-:Y:S05]  /*17120*/  BSYNC B1 ;  /* 0x0000000000017941 */ /* 0x000fea0003800000 */
.L_x_350:
        /* <DEDUP_REMOVED lines=9> */
.L_x_353:
[----:B------:R-:W-:Y:S05]  /*171c0*/  BSYNC B1 ;  /* 0x0000000000017941 */ /* 0x000fea0003800000 */
.L_x_352:
[----:B0----5:R-:W-:Y:S01]  /*171d0*/  FMUL R5, R3, R16 ;  /* 0x0000001003057220 */ /* 0x021fe20000400000 */
[----:B------:R-:W-:Y:S01]  /*171e0*/  ISETP.GT.AND P3, PT, R0, 0x49, P0 ;  /* 0x000000490000780c */ /* 0x000fe20000764270 */
[----:B------:R-:W-:Y:S02]  /*171f0*/  BSSY B1, `(.L_x_354) ;  /* 0x0000005000017945 */ /* 0x000fe40003800000 */
[----:B------:R-:W-:-:S05]  /*17200*/  FFMA R5, R60, R2, R5 ;  /* 0x000000023c057223 */ /* 0x000fca0000000005 */
[----:B------:R0:W-:Y:S05]  /*17210*/  @P2 STG.E desc[UR44][R8.64+0x120], R5 ;  /* 0x0001200508002986 */ /* 0x0001ea000c10192c */
[----:B------:R-:W-:Y:S05]  /*17220*/  @!P3 BRA `(.L_x_355) ;  /* 0x000000000004b947 */ /* 0x000fea0003800000 */
[----:B------:R0:W5:Y:S02]  /*17230*/  LDG.E.LTC128B R3, desc[UR44][R6.64+0x124] ;  /* 0x0001242c06037981 */ /* 0x000164000c1e1920 */
.L_x_355:
[----:B------:R-:W-:Y:S05]  /*17240*/  BSYNC B1 ;  /* 0x0000000000017941 */ /* 0x000fea0003800000 */
.L_x_354:
[----:B-----5:R-:W-:Y:S01]  /*17250*/  FMUL R4, R3, R16 ;  /* 0x0000001003047220 */ /* 0x020fe20000400000 */
[----:B------:R-:W-:Y:S01]  /*17260*/  ISETP.GT.AND P2, PT, R0, 0x48, P1 ;  /* 0x000000480000780c */ /* 0x000fe20000f44270 */
[----:B------:R-:W-:Y:S02]  /*17270*/  BSSY B1, `(.L_x_356) ;  /* 0x0000005000017945 */ /* 0x000fe40003800000 */
[----:B------:R-:W-:-:S05]  /*17280*/  FFMA R61, R61, R2, R4 ;  /* 0x000000023d3d7223 */ /* 0x000fca0000000004 */
[----:B------:R0:W-:Y:S05]  /*17290*/  @P3 STG.E desc[UR44][R8.64+0x124], R61 ;  /* 0x0001243d08003986 */ /* 0x0001ea000c10192c */
[----:B------:R-:W-:Y:S05]  /*172a0*/  @!P2 BRA `(.L_x_357) ;  /* 0x000000000004a947 */ /* 0x000fea0003800000 */
[----:B------:R0:W5:Y:S02]  /*172b0*/  LDG.E.LTC128B R3, desc[UR44][R12.64+0x120] ;  /* 0x0001202c0c037981 */ /* 0x000164000c1e1920 */
.L_x_357:
[----:B------:R-:W-:Y:S05]  /*172c0*/  BSYNC B1 ;  /* 0x0000000000017941 */ /* 0x000fea0003800000 */
.L_x_356:
        /* <DEDUP_REMOVED lines=9> */
.L_x_359:
[----:B------:R-:W-:Y:S05]  /*17360*/  BSYNC B1 ;  /* 0x0000000000017941 */ /* 0x000fea0003800000 */
.L_x_358:
        /* <DEDUP_REMOVED lines=9> */
.L_x_361:
[----:B------:R-:W-:Y:S05]  /*17400*/  BSYNC B1 ;  /* 0x0000000000017941 */ /* 0x000fea0003800000 */
.L_x_360:
[----:B0----5:R-:W-:Y:S01]  /*17410*/  FMUL R5, R3, R16 ;  /* 0x0000001003057220 */ /* 0x021fe20000400000 */
[----:B------:R-:W-:Y:S01]  /*17420*/  ISETP.GT.AND P3, PT, R0, 0x51, P0 ;  /* 0x000000510000780c */ /* 0x000fe20000764270 */
[----:B------:R-:W-:Y:S02]  /*17430*/  BSSY B1, `(.L_x_362) ;  /* 0x0000005000017945 */ /* 0x000fe40003800000 */
[----:B------:R-:W-:-:S05]  /*17440*/  FFMA R5, R64, R2, R5 ;  /* 0x0000000240057223 */ /* 0x000fca0000000005 */
[----:B------:R0:W-:Y:S05]  /*17450*/  @P2 STG.E desc[UR44][R8.64+0x140], R5 ;  /* 0x0001400508002986 */ /* 0x0001ea000c10192c */
[----:B------:R-:W-:Y:S05]  /*17460*/  @!P3 BRA `(.L_x_363) ;  /* 0x000000000004b947 */ /* 0x000fea0003800000 */
[----:B------:R0:W5:Y:S02]  /*17470*/  LDG.E.LTC128B R3, desc[UR44][R6.64+0x144] ;  /* 0x0001442c06037981 */ /* 0x000164000c1e1920 */
.L_x_363:
[----:B------:R-:W-:Y:S05]  /*17480*/  BSYNC B1 ;  /* 0x0000000000017941 */ /* 0x000fea0003800000 */
.L_x_362:
[----:B-----5:R-:W-:Y:S01]  /*17490*/  FMUL R4, R3, R16 ;  /* 0x0000001003047220 */ /* 0x020fe20000400000 */
[----:B------:R-:W-:Y:S01]  /*174a0*/  ISETP.GT.AND P2, PT, R0, 0x50, P1 ;  /* 0x000000500000780c */ /* 0x000fe20000f44270 */
[----:B------:R-:W-:Y:S02]  /*174b0*/  BSSY B1, `(.L_x_364) ;  /* 0x0000005000017945 */ /* 0x000fe40003800000 */
[----:B------:R-:W-:-:S05]  /*174c0*/  FFMA R65, R65, R2, R4 ;  /* 0x0000000241417223 */ /* 0x000fca0000000004 */
[----:B------:R0:W-:Y:S05]  /*174d0*/  @P3 STG.E desc[UR44][R8.64+0x144], R65 ;  /* 0x0001444108003986 */ /* 0x0001ea000c10192c */
[----:B------:R-:W-:Y:S05]  /*174e0*/  @!P2 BRA `(.L_x_365) ;  /* 0x000000000004a947 */ /* 0x000fea0003800000 */
[----:B------:R0:W5:Y:S02]  /*174f0*/  LDG.E.LTC128B R3, desc[UR44][R12.64+0x140] ;  /* 0x0001402c0c037981 */ /* 0x000164000c1e1920 */
.L_x_365:
[----:B------:R-:W-:Y:S05]  /*17500*/  BSYNC B1 ;  /* 0x0000000000017941 */ /* 0x000fea0003800000 */
.L_x_364:
        /* <DEDUP_REMOVED lines=9> */
.L_x_367:
[----:B------:R-:W-:Y:S05]  /*175a0*/  BSYNC B1 ;  /* 0x0000000000017941 */ /* 0x000fea0003800000 */
.L_x_366:
        /* <DEDUP_REMOVED lines=9> */
.L_x_369:
[----:B------:R-:W-:Y:S05]  /*17640*/  BSYNC B1 ;  /* 0x0000000000017941 */ /* 0x000fea0003800000 */
.L_x_368:
[----:B0----5:R-:W-:Y:S01]  /*17650*/  FMUL R5, R3, R16 ;  /* 0x0000001003057220 */ /* 0x021fe20000400000 */
[----:B------:R-:W-:Y:S01]  /*17660*/  ISETP.GT.AND P3, PT, R0, 0x59, P0 ;  /* 0x000000590000780c */ /* 0x000fe20000764270 */
[----:B------:R-:W-:Y:S02]  /*17670*/  BSSY B1, `(.L_x_370) ;  /* 0x0000005000017945 */ /* 0x000fe40003800000 */
[----:B------:R-:W-:-:S05]  /*17680*/  FFMA R5, R68, R2, R5 ;  /* 0x0000000244057223 */ /* 0x000fca0000000005 */
[----:B------:R0:W-:Y:S05]  /*17690*/  @P2 STG.E desc[UR44][R8.64+0x160], R5 ;  /* 0x0001600508002986 */ /* 0x0001ea000c10192c */
[----:B------:R-:W-:Y:S05]  /*176a0*/  @!P3 BRA `(.L_x_371) ;  /* 0x000000000004b947 */ /* 0x000fea0003800000 */
[----:B------:R0:W5:Y:S02]  /*176b0*/  LDG.E.LTC128B R3, desc[UR44][R6.64+0x164] ;  /* 0x0001642c06037981 */ /* 0x000164000c1e1920 */
.L_x_371:
[----:B------:R-:W-:Y:S05]  /*176c0*/  BSYNC B1 ;  /* 0x0000000000017941 */ /* 0x000fea0003800000 */
.L_x_370:
[----:B-----5:R-:W-:Y:S01]  /*176d0*/  FMUL R4, R3, R16 ;  /* 0x0000001003047220 */ /* 0x020fe20000400000 */
[----:B------:R-:W-:Y:S01]  /*176e0*/  ISETP.GT.AND P2, PT, R0, 0x58, P1 ;  /* 0x000000580000780c */ /* 0x000fe20000f44270 */
[----:B------:R-:W-:Y:S02]  /*176f0*/  BSSY B1, `(.L_x_372) ;  /* 0x0000005000017945 */ /* 0x000fe40003800000 */
[----:B------:R-:W-:-:S05]  /*17700*/  FFMA R69, R69, R2, R4 ;  /* 0x0000000245457223 */ /* 0x000fca0000000004 */
[----:B------:R0:W-:Y:S05]  /*17710*/  @P3 STG.E desc[UR44][R8.64+0x164], R69 ;  /* 0x0001644508003986 */ /* 0x0001ea000c10192c */
[----:B------:R-:W-:Y:S05]  /*17720*/  @!P2 BRA `(.L_x_373) ;  /* 0x000000000004a947 */ /* 0x000fea0003800000 */
[----:B------:R0:W5:Y:S02]  /*17730*/  LDG.E.LTC128B R3, desc[UR44][R12.64+0x160] ;  /* 0x0001602c0c037981 */ /* 0x000164000c1e1920 */
.L_x_373:
[----:B------:R-:W-:Y:S05]  /*17740*/  BSYNC B1 ;  /* 0x0000000000017941 */ /* 0x000fea0003800000 */
.L_x_372:
        /* <DEDUP_REMOVED lines=9> */
.L_x_375:
[----:B------:R-:W-:Y:S05]  /*177e0*/  BSYNC B1 ;  /* 0x0000000000017941 */ /* 0x000fea0003800000 */
.L_x_374:
        /* <DEDUP_REMOVED lines=9> */
.L_x_377:
[----:B------:R-:W-:Y:S05]  /*17880*/  BSYNC B1 ;  /* 0x0000000000017941 */ /* 0x000fea0003800000 */
.L_x_376:
[----:B0----5:R-:W-:Y:S01]  /*17890*/  FMUL R5, R3, R16 ;  /* 0x0000001003057220 */ /* 0x021fe20000400000 */
[----:B------:R-:W-:Y:S01]  /*178a0*/  ISETP.GT.AND P3, PT, R0, 0x61, P0 ;  /* 0x000000610000780c */ /* 0x000fe20000764270 */
[----:B------:R-:W-:Y:S02]  /*178b0*/  BSSY B1, `(.L_x_378) ;  /* 0x0000005000017945 */ /* 0x000fe40003800000 */
[----:B------:R-:W-:-:S05]  /*178c0*/  FFMA R5, R72, R2, R5 ;  /* 0x0000000248057223 */ /* 0x000fca0000000005 */
[----:B------:R0:W-:Y:S05]  /*178d0*/  @P2 STG.E desc[UR44][R8.64+0x180], R5 ;  /* 0x0001800508002986 */ /* 0x0001ea000c10192c */
[----:B------:R-:W-:Y:S05]  /*178e0*/  @!P3 BRA `(.L_x_379) ;  /* 0x000000000004b947 */ /* 0x000fea0003800000 */
[----:B------:R0:W5:Y:S02]  /*178f0*/  LDG.E.LTC128B R3, desc[UR44][R6.64+0x184] ;  /* 0x0001842c06037981 */ /* 0x000164000c1e1920 */
.L_x_379:
[----:B------:R-:W-:Y:S05]  /*17900*/  BSYNC B1 ;  /* 0x0000000000017941 */ /* 0x000fea0003800000 */
.L_x_378:
[----:B-----5:R-:W-:Y:S01]  /*17910*/  FMUL R4, R3, R16 ;  /* 0x0000001003047220 */ /* 0x020fe20000400000 */
[----:B------:R-:W-:Y:S01]  /*17920*/  ISETP.GT.AND P2, PT, R0, 0x60, P1 ;  /* 0x000000600000780c */ /* 0x000fe20000f44270 */
[----:B------:R-:W-:Y:S02]  /*17930*/  BSSY B1, `(.L_x_380) ;  /* 0x0000005000017945 */ /* 0x000fe40003800000 */
[----:B------:R-:W-:-:S05]  /*17940*/  FFMA R73, R73, R2, R4 ;  /* 0x0000000249497223 */ /* 0x000fca0000000004 */
[----:B------:R0:W-:Y:S05]  /*17950*/  @P3 STG.E desc[UR44][R8.64+0x184], R73 ;  /* 0x0001844908003986 */ /* 0x0001ea000c10192c */
[----:B------:R-:W-:Y:S05]  /*17960*/  @!P2 BRA `(.L_x_381) ;  /* 0x000000000004a947 */ /* 0x000fea0003800000 */
[----:B------:R0:W5:Y:S02]  /*17970*/  LDG.E.LTC128B R3, desc[UR44][R12.64+0x180] ;  /* 0x0001802c0c037981 */ /* 0x000164000c1e1920 */
.L_x_381:
[----:B------:R-:W-:Y:S05]  /*17980*/  BSYNC B1 ;  /* 0x0000000000017941 */ /* 0x000fea0003800000 */
.L_x_380:
        /* <DEDUP_REMOVED lines=9> */
.L_x_383:
[----:B------:R-:W-:Y:S05]  /*17a20*/  BSYNC B1 ;  /* 0x0000000000017941 */ /* 0x000fea0003800000 */
.L_x_382:
        /* <DEDUP_REMOVED lines=9> */
.L_x_385:
[----:B------:R-:W-:Y:S05]  /*17ac0*/  BSYNC B1 ;  /* 0x0000000000017941 */ /* 0x000fea0003800000 */
.L_x_384:
[----:B0----5:R-:W-:Y:S01]  /*17ad0*/  FMUL R5, R3, R16 ;  /* 0x0000001003057220 */ /* 0x021fe20000400000 */
[----:B------:R-:W-:Y:S01]  /*17ae0*/  ISETP.GT.AND P3, PT, R0, 0x69, P0 ;  /* 0x000000690000780c */ /* 0x000fe20000764270 */
[----:B------:R-:W-:Y:S02]  /*17af0*/  BSSY B1, `(.L_x_386) ;  /* 0x0000005000017945 */ /* 0x000fe40003800000 */
[----:B------:R-:W-:-:S05]  /*17b00*/  FFMA R5, R76, R2, R5 ;  /* 0x000000024c057223 */ /* 0x000fca0000000005 */
[----:B------:R0:W-:Y:S05]  /*17b10*/  @P2 STG.E desc[UR44][R8.64+0x1a0], R5 ;  /* 0x0001a00508002986 */ /* 0x0001ea000c10192c */
[----:B------:R-:W-:Y:S05]  /*17b20*/  @!P3 BRA `(.L_x_387) ;  /* 0x000000000004b947 */ /* 0x000fea0003800000 */
[----:B------:R0:W5:Y:S02]  /*17b30*/  LDG.E.LTC128B R3, desc[UR44][R6.64+0x1a4] ;  /* 0x0001a42c06037981 */ /* 0x000164000c1e1920 */
.L_x_387:
[----:B------:R-:W-:Y:S05]  /*17b40*/  BSYNC B1 ;  /* 0x0000000000017941 */ /* 0x000fea0003800000 */
.L_x_386:
[----:B-----5:R-:W-:Y:S01]  /*17b50*/  FMUL R4, R3, R16 ;  /* 0x0000001003047220 */ /* 0x020fe20000400000 */
[----:B------:R-:W-:Y:S01]  /*17b60*/  ISETP.GT.AND P2, PT, R0, 0x68, P1 ;  /* 0x000000680000780c */ /* 0x000fe20000f44270 */
[----:B------:R-:W-:Y:S02]  /*17b70*/  BSSY B1, `(.L_x_388) ;  /* 0x0000005000017945 */ /* 0x000fe40003800000 */
[----:B------:R-:W-:-:S05]  /*17b80*/  FFMA R77, R77, R2, R4 ;  /* 0x000000024d4d7223 */ /* 0x000fca0000000004 */
[----:B------:R0:W-:Y:S05]  /*17b90*/  @P3 STG.E desc[UR44][R8.64+0x1a4], R77 ;  /* 0x0001a44d08003986 */ /* 0x0001ea000c10192c */
[----:B------:R-:W-:Y:S05]  /*17ba0*/  @!P2 BRA `(.L_x_389) ;  /* 0x000000000004a947 */ /* 0x000fea0003800000 */
[----:B------:R0:W5:Y:S02]  /*17bb0*/  LDG.E.LTC128B R3, desc[UR44][R12.64+0x1a0] ;  /* 0x0001a02c0c037981 */ /* 0x000164000c1e1920 */
.L_x_389:
[----:B------:R-:W-:Y:S05]  /*17bc0*/  BSYNC B1 ;  /* 0x0000000000017941 */ /* 0x000fea0003800000 */
.L_x_388:
        /* <DEDUP_REMOVED lines=9> */
.L_x_391:
[----:B------:R-:W-:Y:S05]  /*17c60*/  BSYNC B1 ;  /* 0x0000000000017941 */ /* 0x000fea0003800000 */
.L_x_390:
        /* <DEDUP_REMOVED lines=9> */
.L_x_393:
[----:B------:R-:W-:Y:S05]  /*17d00*/  BSYNC B1 ;  /* 0x0000000000017941 */ /* 0x000fea0003800000 */
.L_x_392:
[----:B0----5:R-:W-:Y:S01]  /*17d10*/  FMUL R5, R3, R16 ;  /* 0x0000001003057220 */ /* 0x021fe20000400000 */
[----:B------:R-:W-:Y:S01]  /*17d20*/  ISETP.GT.AND P3, PT, R0, 0x71, P0 ;  /* 0x000000710000780c */ /* 0x000fe20000764270 */
[----:B------:R-:W-:Y:S02]  /*17d30*/  BSSY B1, `(.L_x_394) ;  /* 0x0000005000017945 */ /* 0x000fe40003800000 */
[----:B------:R-:W-:-:S05]  /*17d40*/  FFMA R5, R80, R2, R5 ;  /* 0x0000000250057223 */ /* 0x000fca0000000005 */
[----:B------:R0:W-:Y:S05]  /*17d50*/  @P2 STG.E desc[UR44][R8.64+0x1c0], R5 ;  /* 0x0001c00508002986 */ /* 0x0001ea000c10192c */
[----:B------:R-:W-:Y:S05]  /*17d60*/  @!P3 BRA `(.L_x_395) ;  /* 0x000000000004b947 */ /* 0x000fea0003800000 */
[----:B------:R0:W5:Y:S02]  /*17d70*/  LDG.E.LTC128B R3, desc[UR44][R6.64+0x1c4] ;  /* 0x0001c42c06037981 */ /* 0x000164000c1e1920 */
.L_x_395:
[----:B------:R-:W-:Y:S05]  /*17d80*/  BSYNC B1 ;  /* 0x0000000000017941 */ /* 0x000fea0003800000 */
.L_x_394:
[----:B-----5:R-:W-:Y:S01]  /*17d90*/  FMUL R4, R3, R16 ;  /* 0x0000001003047220 */ /* 0x020fe20000400000 */
[----:B------:R-:W-:Y:S01]  /*17da0*/  ISETP.GT.AND P2, PT, R0, 0x70, P1 ;  /* 0x000000700000780c */ /* 0x000fe20000f44270 */
[----:B------:R-:W-:Y:S02]  /*17db0*/  BSSY B1, `(.L_x_396) ;  /* 0x0000005000017945 */ /* 0x000fe40003800000 */
[----:B------:R-:W-:-:S05]  /*17dc0*/  FFMA R81, R81, R2, R4 ;  /* 0x0000000251517223 */ /* 0x000fca0000000004 */
[----:B------:R0:W-:Y:S05]  /*17dd0*/  @P3 STG.E desc[UR44][R8.64+0x1c4], R81 ;  /* 0x0001c45108003986 */ /* 0x0001ea000c10192c */
[----:B------:R-:W-:Y:S05]  /*17de0*/  @!P2 BRA `(.L_x_397) ;  /* 0x000000000004a947 */ /* 0x000fea0003800000 */
[----:B------:R0:W5:Y:S02]  /*17df0*/  LDG.E.LTC128B R3, desc[UR44][R12.64+0x1c0] ;  /* 0x0001c02c0c037981 */ /* 0x000164000c1e1920 */
.L_x_397:
[----:B------:R-:W-:Y:S05]  /*17e00*/  BSYNC B1 ;  /* 0x0000000000017941 */ /* 0x000fea0003800000 */
.L_x_396:
        /* <DEDUP_REMOVED lines=9> */
.L_x_399:
[----:B------:R-:W-:Y:S05]  /*17ea0*/  BSYNC B1 ;  /* 0x0000000000017941 */ /* 0x000fea0003800000 */
.L_x_398:
        /* <DEDUP_REMOVED lines=9> */
.L_x_401:
[----:B------:R-:W-:Y:S05]  /*17f40*/  BSYNC B1 ;  /* 0x0000000000017941 */ /* 0x000fea0003800000 */
.L_x_400:
[----:B0----5:R-:W-:Y:S01]  /*17f50*/  FMUL R5, R3, R16 ;  /* 0x0000001003057220 */ /* 0x021fe20000400000 */
[----:B------:R-:W-:Y:S01]  /*17f60*/  ISETP.GT.AND P3, PT, R0, 0x79, P0 ;  /* 0x000000790000780c */ /* 0x000fe20000764270 */
[----:B------:R-:W-:Y:S02]  /*17f70*/  BSSY B1, `(.L_x_402) ;  /* 0x0000005000017945 */ /* 0x000fe40003800000 */
[----:B------:R-:W-:-:S05]  /*17f80*/  FFMA R5, R84, R2, R5 ;  /* 0x0000000254057223 */ /* 0x000fca0000000005 */
[----:B------:R0:W-:Y:S05]  /*17f90*/  @P2 STG.E desc[UR44][R8.64+0x1e0], R5 ;  /* 0x0001e00508002986 */ /* 0x0001ea000c10192c */
[----:B------:R-:W-:Y:S05]  /*17fa0*/  @!P3 BRA `(.L_x_403) ;  /* 0x000000000004b947 */ /* 0x000fea0003800000 */
[----:B------:R0:W5:Y:S02]  /*17fb0*/  LDG.E.LTC128B R3, desc[UR44][R6.64+0x1e4] ;  /* 0x0001e42c06037981 */ /* 0x000164000c1e1920 */
.L_x_403:
[----:B------:R-:W-:Y:S05]  /*17fc0*/  BSYNC B1 ;  /* 0x0000000000017941 */ /* 0x000fea0003800000 */
.L_x_402:
[----:B-----5:R-:W-:Y:S01]  /*17fd0*/  FMUL R4, R3, R16 ;  /* 0x0000001003047220 */ /* 0x020fe20000400000 */
[----:B------:R-:W-:Y:S01]  /*17fe0*/  ISETP.GT.AND P2, PT, R0, 0x78, P1 ;  /* 0x000000780000780c */ /* 0x000fe20000f44270 */
[----:B------:R-:W-:Y:S02]  /*17ff0*/  BSSY B1, `(.L_x_404) ;  /* 0x0000005000017945 */ /* 0x000fe40003800000 */
[----:B------:R-:W-:-:S05]  /*18000*/  FFMA R85, R85, R2, R4 ;  /* 0x0000000255557223 */ /* 0x000fca0000000004 */
[----:B------:R0:W-:Y:S05]  /*18010*/  @P3 STG.E desc[UR44][R8.64+0x1e4], R85 ;  /* 0x0001e45508003986 */ /* 0x0001ea000c10192c */
[----:B------:R-:W-:Y:S05]  /*18020*/  @!P2 BRA `(.L_x_405) ;  /* 0x000000000004a947 */ /* 0x000fea0003800000 */
[----:B------:R0:W5:Y:S02]  /*18030*/  LDG.E.LTC128B R3, desc[UR44][R12.64+0x1e0] ;  /* 0x0001e02c0c037981 */ /* 0x000164000c1e1920 */
.L_x_405:
[----:B------:R-:W-:Y:S05]  /*18040*/  BSYNC B1 ;  /* 0x0000000000017941 */ /* 0x000fea0003800000 */
.L_x_404:
        /* <DEDUP_REMOVED lines=9> */
.L_x_407:
[----:B------:R-:W-:Y:S05]  /*180e0*/  BSYNC B1 ;  /* 0x0000000000017941 */ /* 0x000fea0003800000 */
.L_x_406:
        /* <DEDUP_REMOVED lines=9> */
.L_x_409:
[----:B------:R-:W-:Y:S05]  /*18180*/  BSYNC B1 ;  /* 0x0000000000017941 */ /* 0x000fea0003800000 */
.L_x_408:
[----:B0----5:R-:W-:Y:S01]  /*18190*/  FMUL R5, R3, R16 ;  /* 0x0000001003057220 */ /* 0x021fe20000400000 */
[----:B------:R-:W-:Y:S01]  /*181a0*/  ISETP.GT.AND P3, PT, R0, 0x81, P0 ;  /* 0x000000810000780c */ /* 0x000fe20000764270 */
[----:B------:R-:W-:Y:S02]  /*181b0*/  BSSY B1, `(.L_x_410) ;  /* 0x0000005000017945 */ /* 0x000fe40003800000 */
[----:B------:R-:W-:-:S05]  /*181c0*/  FFMA R5, R88, R2, R5 ;  /* 0x0000000258057223 */ /* 0x000fca0000000005 */
[----:B------:R0:W-:Y:S05]  /*181d0*/  @P2 STG.E desc[UR44][R8.64+0x200], R5 ;  /* 0x0002000508002986 */ /* 0x0001ea000c10192c */
[----:B------:R-:W-:Y:S05]  /*181e0*/  @!P3 BRA `(.L_x_411) ;  /* 0x000000000004b947 */ /* 0x000fea0003800000 */
[----:B------:R0:W5:Y:S02]  /*181f0*/  LDG.E.LTC128B R3, desc[UR44][R6.64+0x204] ;  /* 0x0002042c06037981 */ /* 0x000164000c1e1920 */
.L_x_411:
[----:B------:R-:W-:Y:S05]  /*18200*/  BSYNC B1 ;  /* 0x0000000000017941 */ /* 0x000fea0003800000 */
.L_x_410:
[----:B-----5:R-:W-:Y:S01]  /*18210*/  FMUL R4, R3, R16 ;  /* 0x0000001003047220 */ /* 0x020fe20000400000 */
[----:B------:R-:W-:Y:S01]  /*18220*/  ISETP.GT.AND P2, PT, R0, 0x80, P1 ;  /* 0x000000800000780c */ /* 0x000fe20000f44270 */
[----:B------:R-:W-:Y:S02]  /*18230*/  BSSY B1, `(.L_x_412) ;  /* 0x0000005000017945 */ /* 0x000fe40003800000 */
[----:B------:R-:W-:-:S05]  /*18240*/  FFMA R89, R89, R2, R4 ;  /* 0x0000000259597223 */ /* 0x000fca0000000004 */
[----:B------:R0:W-:Y:S05]  /*18250*/  @P3 STG.E desc[UR44][R8.64+0x204], R89 ;  /* 0x0002045908003986 */ /* 0x0001ea000c10192c */
[----:B------:R-:W-:Y:S05]  /*18260*/  @!P2 BRA `(.L_x_413) ;  /* 0x000000000004a947 */ /* 0x000fea0003800000 */
[----:B------:R0:W5:Y:S02]  /*18270*/  LDG.E.LTC128B R3, desc[UR44][R12.64+0x200] ;  /* 0x0002002c0c037981 */ /* 0x000164000c1e1920 */
.L_x_413:
[----:B------:R-:W-:Y:S05]  /*18280*/  BSYNC B1 ;  /* 0x0000000000017941 */ /* 0x000fea0003800000 */
.L_x_412:
        /* <DEDUP_REMOVED lines=9> */
.L_x_415:
[----:B------:R-:W-:Y:S05]  /*18320*/  BSYNC B1 ;  /* 0x0000000000017941 */ /* 0x000fea0003800000 */
.L_x_414:
        /* <DEDUP_REMOVED lines=9> */
.L_x_417:
[----:B------:R-:W-:Y:S05]  /*183c0*/  BSYNC B1 ;  /* 0x0000000000017941 */ /* 0x000fea0003800000 */
.L_x_416:
[----:B0----5:R-:W-:Y:S01]  /*183d0*/  FMUL R5, R3, R16 ;  /* 0x0000001003057220 */ /* 0x021fe20000400000 */
[----:B------:R-:W-:Y:S01]  /*183e0*/  ISETP.GT.AND P3, PT, R0, 0x89, P0 ;  /* 0x000000890000780c */ /* 0x000fe20000764270 */
[----:B------:R-:W-:Y:S02]  /*183f0*/  BSSY B1, `(.L_x_418) ;  /* 0x0000005000017945 */ /* 0x000fe40003800000 */
[----:B------:R-:W-:-:S05]  /*18400*/  FFMA R5, R92, R2, R5 ;  /* 0x000000025c057223 */ /* 0x000fca0000000005 */
[----:B------:R0:W-:Y:S05]  /*18410*/  @P2 STG.E desc[UR44][R8.64+0x220], R5 ;  /* 0x0002200508002986 */ /* 0x0001ea000c10192c */
[----:B------:R-:W-:Y:S05]  /*18420*/  @!P3 BRA `(.L_x_419) ;  /* 0x000000000004b947 */ /* 0x000fea0003800000 */
[----:B------:R0:W5:Y:S02]  /*18430*/  LDG.E.LTC128B R3, desc[UR44][R6.64+0x224] ;  /* 0x0002242c06037981 */ /* 0x000164000c1e1920 */
.L_x_419:
[----:B------:R-:W-:Y:S05]  /*18440*/  BSYNC B1 ;  /* 0x0000000000017941 */ /* 0x000fea0003800000 */
.L_x_418:
[----:B-----5:R-:W-:Y:S01]  /*18450*/  FMUL R4, R3, R16 ;  /* 0x0000001003047220 */ /* 0x020fe20000400000 */
[----:B------:R-:W-:Y:S01]  /*18460*/  ISETP.GT.AND P2, PT, R0, 0x88, P1 ;  /* 0x000000880000780c */ /* 0x000fe20000f44270 */
[----:B------:R-:W-:Y:S02]  /*18470*/  BSSY B1, `(.L_x_420) ;  /* 0x0000005000017945 */ /* 0x000fe40003800000 */
[----:B------:R-:W-:-:S05]  /*18480*/  FFMA R93, R93, R2, R4 ;  /* 0x000000025d5d7223 */ /* 0x000fca0000000004 */
[----:B------:R0:W-:Y:S05]  /*18490*/  @P3 STG.E desc[UR44][R8.64+0x224], R93 ;  /* 0x0002245d08003986 */ /* 0x0001ea000c10192c */
[----:B------:R-:W-:Y:S05]  /*184a0*/  @!P2 BRA `(.L_x_421) ;  /* 0x000000000004a947 */ /* 0x000fea0003800000 */
[----:B------:R0:W5:Y:S02]  /*184b0*/  LDG.E.LTC128B R3, desc[UR44][R12.64+0x220] ;  /* 0x0002202c0c037981 */ /* 0x000164000c1e1920 */
.L_x_421:
[----:B------:R-:W-:Y:S05]  /*184c0*/  BSYNC B1 ;  /* 0x0000000000017941 */ /* 0x000fea0003800000 */
.L_x_420:
        /* <DEDUP_REMOVED lines=9> */
.L_x_423:
[----:B------:R-:W-:Y:S05]  /*18560*/  BSYNC B1 ;  /* 0x0000000000017941 */ /* 0x000fea0003800000 */
.L_x_422:
        /* <DEDUP_REMOVED lines=9> */
.L_x_425:
[----:B------:R-:W-:Y:S05]  /*18600*/  BSYNC B1 ;  /* 0x0000000000017941 */ /* 0x000fea0003800000 */
.L_x_424:
[----:B0----5:R-:W-:Y:S01]  /*18610*/  FMUL R5, R3, R16 ;  /* 0x0000001003057220 */ /* 0x021fe20000400000 */
[----:B------:R-:W-:Y:S01]  /*18620*/  ISETP.GT.AND P3, PT, R0, 0x91, P0 ;  /* 0x000000910000780c */ /* 0x000fe20000764270 */
[----:B------:R-:W-:Y:S02]  /*18630*/  BSSY B1, `(.L_x_426) ;  /* 0x0000005000017945 */ /* 0x000fe40003800000 */
[----:B------:R-:W-:-:S05]  /*18640*/  FFMA R5, R96, R2, R5 ;  /* 0x0000000260057223 */ /* 0x000fca0000000005 */
[----:B------:R0:W-:Y:S05]  /*18650*/  @P2 STG.E desc[UR44][R8.64+0x240], R5 ;  /* 0x0002400508002986 */ /* 0x0001ea000c10192c */
[----:B------:R-:W-:Y:S05]  /*18660*/  @!P3 BRA `(.L_x_427) ;  /* 0x000000000004b947 */ /* 0x000fea0003800000 */
[----:B------:R0:W5:Y:S02]  /*18670*/  LDG.E.LTC128B R3, desc[UR44][R6.64+0x244] ;  /* 0x0002442c06037981 */ /* 0x000164000c1e1920 */
.L_x_427:
[----:B------:R-:W-:Y:S05]  /*18680*/  BSYNC B1 ;  /* 0x0000000000017941 */ /* 0x000fea0003800000 */
.L_x_426:
[----:B-----5:R-:W-:Y:S01]  /*18690*/  FMUL R4, R3, R16 ;  /* 0x0000001003047220 */ /* 0x020fe20000400000 */
[----:B------:R-:W-:Y:S01]  /*186a0*/  ISETP.GT.AND P2, PT, R0, 0x90, P1 ;  /* 0x000000900000780c */ /* 0x000fe20000f44270 */
[----:B------:R-:W-:Y:S02]  /*186b0*/  BSSY B1, `(.L_x_428) ;  /* 0x0000005000017945 */ /* 0x000fe40003800000 */
[----:B------:R-:W-:-:S05]  /*186c0*/  FFMA R97, R97, R2, R4 ;  /* 0x0000000261617223 */ /* 0x000fca0000000004 */
[----:B------:R0:W-:Y:S05]  /*186d0*/  @P3 STG.E desc[UR44][R8.64+0x244], R97 ;  /* 0x0002446108003986 */ /* 0x0001ea000c10192c */
[----:B------:R-:W-:Y:S05]  /*186e0*/  @!P2 BRA `(.L_x_429) ;  /* 0x000000000004a947 */ /* 0x000fea0003800000 */
[----:B------:R0:W5:Y:S02]  /*186f0*/  LDG.E.LTC128B R3, desc[UR44][R12.64+0x240] ;  /* 0x0002402c0c037981 */ /* 0x000164000c1e1920 */
.L_x_429:
[----:B------:R-:W-:Y:S05]  /*18700*/  BSYNC B1 ;  /* 0x0000000000017941 */ /* 0x000fea0003800000 */
.L_x_428:
        /* <DEDUP_REMOVED lines=9> */
.L_x_431:
[----:B------:R-:W-:Y:S05]  /*187a0*/  BSYNC B1 ;  /* 0x0000000000017941 */ /* 0x000fea0003800000 */
.L_x_430:
        /* <DEDUP_REMOVED lines=9> */
.L_x_433:
[----:B------:R-:W-:Y:S05]  /*18840*/  BSYNC B1 ;  /* 0x0000000000017941 */ /* 0x000fea0003800000 */
.L_x_432:
[----:B0----5:R-:W-:Y:S01]  /*18850*/  FMUL R5, R3, R16 ;  /* 0x0000001003057220 */ /* 0x021fe20000400000 */
[----:B------:R-:W-:Y:S01]  /*18860*/  ISETP.GT.AND P3, PT, R0, 0x99, P0 ;  /* 0x000000990000780c */ /* 0x000fe20000764270 */
[----:B------:R-:W-:Y:S02]  /*18870*/  BSSY B1, `(.L_x_434) ;  /* 0x0000005000017945 */ /* 0x000fe40003800000 */
[----:B------:R-:W-:-:S05]  /*18880*/  FFMA R5, R100, R2, R5 ;  /* 0x0000000264057223 */ /* 0x000fca0000000005 */
[----:B------:R0:W-:Y:S05]  /*18890*/  @P2 STG.E desc[UR44][R8.64+0x260], R5 ;  /* 0x0002600508002986 */ /* 0x0001ea000c10192c */
[----:B------:R-:W-:Y:S05]  /*188a0*/  @!P3 BRA `(.L_x_435) ;  /* 0x000000000004b947 */ /* 0x000fea0003800000 */
[----:B------:R0:W5:Y:S02]  /*188b0*/  LDG.E.LTC128B R3, desc[UR44][R6.64+0x264] ;  /* 0x0002642c06037981 */ /* 0x000164000c1e1920 */
.L_x_435:
[----:B------:R-:W-:Y:S05]  /*188c0*/  BSYNC B1 ;  /* 0x0000000000017941 */ /* 0x000fea0003800000 */
.L_x_434:
[----:B-----5:R-:W-:Y:S01]  /*188d0*/  FMUL R4, R3, R16 ;  /* 0x0000001003047220 */ /* 0x020fe20000400000 */
[----:B------:R-:W-:Y:S01]  /*188e0*/  ISETP.GT.AND P2, PT, R0, 0x98, P1 ;  /* 0x000000980000780c */ /* 0x000fe20000f44270 */
[----:B------:R-:W-:Y:S02]  /*188f0*/  BSSY B1, `(.L_x_436) ;  /* 0x0000005000017945 */ /* 0x000fe40003800000 */
[----:B------:R-:W-:-:S05]  /*18900*/  FFMA R101, R101, R2, R4 ;  /* 0x0000000265657223 */ /* 0x000fca0000000004 */
[----:B------:R0:W-:Y:S05]  /*18910*/  @P3 STG.E desc[UR44][R8.64+0x264], R101 ;  /* 0x0002646508003986 */ /* 0x0001ea000c10192c */
[----:B------:R-:W-:Y:S05]  /*18920*/  @!P2 BRA `(.L_x_437) ;  /* 0x000000000004a947 */ /* 0x000fea0003800000 */
[----:B------:R0:W5:Y:S02]  /*18930*/  LDG.E.LTC128B R3, desc[UR44][R12.64+0x260] ;  /* 0x0002602c0c037981 */ /* 0x000164000c1e1920 */
.L_x_437:
[----:B------:R-:W-:Y:S05]  /*18940*/  BSYNC B1 ;  /* 0x0000000000017941 */ /* 0x000fea0003800000 */
.L_x_436:
        /* <DEDUP_REMOVED lines=9> */
.L_x_439:
[----:B------:R-:W-:Y:S05]  /*189e0*/  BSYNC B1 ;  /* 0x0000000000017941 */ /* 0x000fea0003800000 */
.L_x_438:
        /* <DEDUP_REMOVED lines=9> */
.L_x_441:
[----:B------:R-:W-:Y:S05]  /*18a80*/  BSYNC B1 ;  /* 0x0000000000017941 */ /* 0x000fea0003800000 */
.L_x_440:
[----:B0----5:R-:W-:Y:S01]  /*18a90*/  FMUL R5, R3, R16 ;  /* 0x0000001003057220 */ /* 0x021fe20000400000 */
[----:B------:R-:W-:Y:S01]  /*18aa0*/  ISETP.GT.AND P3, PT, R0, 0xa1, P0 ;  /* 0x000000a10000780c */ /* 0x000fe20000764270 */
[----:B------:R-:W-:Y:S02]  /*18ab0*/  BSSY B1, `(.L_x_442) ;  /* 0x0000005000017945 */ /* 0x000fe40003800000 */
[----:B------:R-:W-:-:S05]  /*18ac0*/  FFMA R5, R104, R2, R5 ;  /* 0x0000000268057223 */ /* 0x000fca0000000005 */
[----:B------:R0:W-:Y:S05]  /*18ad0*/  @P2 STG.E desc[UR44][R8.64+0x280], R5 ;  /* 0x0002800508002986 */ /* 0x0001ea000c10192c */
[----:B------:R-:W-:Y:S05]  /*18ae0*/  @!P3 BRA `(.L_x_443) ;  /* 0x000000000004b947 */ /* 0x000fea0003800000 */
[----:B------:R0:W5:Y:S02]  /*18af0*/  LDG.E.LTC128B R3, desc[UR44][R6.64+0x284] ;  /* 0x0002842c06037981 */ /* 0x000164000c1e1920 */
.L_x_443:
[----:B------:R-:W-:Y:S05]  /*18b00*/  BSYNC B1 ;  /* 0x0000000000017941 */ /* 0x000fea0003800000 */
.L_x_442:
[----:B-----5:R-:W-:Y:S01]  /*18b10*/  FMUL R4, R3, R16 ;  /* 0x0000001003047220 */ /* 0x020fe20000400000 */
[----:B------:R-:W-:Y:S01]  /*18b20*/  ISETP.GT.AND P2, PT, R0, 0xa0, P1 ;  /* 0x000000a00000780c */ /* 0x000fe20000f44270 */
[----:B------:R-:W-:Y:S02]  /*18b30*/  BSSY B1, `(.L_x_444) ;  /* 0x0000005000017945 */ /* 0x000fe40003800000 */
[----:B------:R-:W-:-:S05]  /*18b40*/  FFMA R105, R105, R2, R4 ;  /* 0x0000000269697223 */ /* 0x000fca0000000004 */
[----:B------:R0:W-:Y:S05]  /*18b50*/  @P3 STG.E desc[UR44][R8.64+0x284], R105 ;  /* 0x0002846908003986 */ /* 0x0001ea000c10192c */
[----:B------:R-:W-:Y:S05]  /*18b60*/  @!P2 BRA `(.L_x_445) ;  /* 0x000000000004a947 */ /* 0x000fea0003800000 */
[----:B------:R0:W5:Y:S02]  /*18b70*/  LDG.E.LTC128B R3, desc[UR44][R12.64+0x280] ;  /* 0x0002802c0c037981 */ /* 0x000164000c1e1920 */
.L_x_445:
[----:B------:R-:W-:Y:S05]  /*18b80*/  BSYNC B1 ;  /* 0x0000000000017941 */ /* 0x000fea0003800000 */
.L_x_444:
        /* <DEDUP_REMOVED lines=9> */
.L_x_447:
[----:B------:R-:W-:Y:S05]  /*18c20*/  BSYNC B1 ;  /* 0x0000000000017941 */ /* 0x000fea0003800000 */
.L_x_446:
        /* <DEDUP_REMOVED lines=9> */
.L_x_449:
[----:B------:R-:W-:Y:S05]  /*18cc0*/  BSYNC B1 ;  /* 0x0000000000017941 */ /* 0x000fea0003800000 */
.L_x_448:
[----:B0----5:R-:W-:Y:S01]  /*18cd0*/  FMUL R5, R3, R16 ;  /* 0x0000001003057220 */ /* 0x021fe20000400000 */
[----:B------:R-:W-:Y:S01]  /*18ce0*/  ISETP.GT.AND P3, PT, R0, 0xa9, P0 ;  /* 0x000000a90000780c */ /* 0x000fe20000764270 */
[----:B------:R-:W-:Y:S02]  /*18cf0*/  BSSY B1, `(.L_x_450) ;  /* 0x0000005000017945 */ /* 0x000fe40003800000 */
[----:B------:R-:W-:-:S05]  /*18d00*/  FFMA R5, R108, R2, R5 ;  /* 0x000000026c057223 */ /* 0x000fca0000000005 */
[----:B------:R0:W-:Y:S05]  /*18d10*/  @P2 STG.E desc[UR44][R8.64+0x2a0], R5 ;  /* 0x0002a00508002986 */ /* 0x0001ea000c10192c */
[----:B------:R-:W-:Y:S05]  /*18d20*/  @!P3 BRA `(.L_x_451) ;  /* 0x000000000004b947 */ /* 0x000fea0003800000 */
[----:B------:R0:W5:Y:S02]  /*18d30*/  LDG.E.LTC128B R3, desc[UR44][R6.64+0x2a4] ;  /* 0x0002a42c06037981 */ /* 0x000164000c1e1920 */
.L_x_451:
[----:B------:R-:W-:Y:S05]  /*18d40*/  BSYNC B1 ;  /* 0x0000000000017941 */ /* 0x000fea0003800000 */
.L_x_450:
[----:B-----5:R-:W-:Y:S01]  /*18d50*/  FMUL R4, R3, R16 ;  /* 0x0000001003047220 */ /* 0x020fe20000400000 */
[----:B------:R-:W-:Y:S01]  /*18d60*/  ISETP.GT.AND P2, PT, R0, 0xa8, P1 ;  /* 0x000000a80000780c */ /* 0x000fe20000f44270 */
[----:B------:R-:W-:Y:S02]  /*18d70*/  BSSY B1, `(.L_x_452) ;  /* 0x0000005000017945 */ /* 0x000fe40003800000 */
[----:B------:R-:W-:-:S05]  /*18d80*/  FFMA R109, R109, R2, R4 ;  /* 0x000000026d6d7223 */ /* 0x000fca0000000004 */
[----:B------:R0:W-:Y:S05]  /*18d90*/  @P3 STG.E desc[UR44][R8.64+0x2a4], R109 ;  /* 0x0002a46d08003986 */ /* 0x0001ea000c10192c */
[----:B------:R-:W-:Y:S05]  /*18da0*/  @!P2 BRA `(.L_x_453) ;  /* 0x000000000004a947 */ /* 0x000fea0003800000 */
[----:B------:R0:W5:Y:S02]  /*18db0*/  LDG.E.LTC128B R3, desc[UR44][R12.64+0x2a0] ;  /* 0x0002a02c0c037981 */ /* 0x000164000c1e1920 */
.L_x_453:
[----:B------:R-:W-:Y:S05]  /*18dc0*/  BSYNC B1 ;  /* 0x0000000000017941 */ /* 0x000fea0003800000 */
.L_x_452:
        /* <DEDUP_REMOVED lines=9> */
.L_x_455:
[----:B------:R-:W-:Y:S05]  /*18e60*/  BSYNC B1 ;  /* 0x0000000000017941 */ /* 0x000fea0003800000 */
.L_x_454:
        /* <DEDUP_REMOVED lines=9> */
.L_x_457:
[----:B------:R-:W-:Y:S05]  /*18f00*/  BSYNC B1 ;  /* 0x0000000000017941 */ /* 0x000fea0003800000 */
.L_x_456:
[----:B0----5:R-:W-:Y:S01]  /*18f10*/  FMUL R5, R3, R16 ;  /* 0x0000001003057220 */ /* 0x021fe20000400000 */
[----:B------:R-:W-:Y:S01]  /*18f20*/  ISETP.GT.AND P3, PT, R0, 0xb1, P0 ;  /* 0x000000b10000780c */ /* 0x000fe20000764270 */
[----:B------:R-:W-:Y:S02]  /*18f30*/  BSSY B1, `(.L_x_458) ;  /* 0x0000005000017945 */ /* 0x000fe40003800000 */
[----:B------:R-:W-:-:S05]  /*18f40*/  FFMA R5, R112, R2, R5 ;  /* 0x0000000270057223 */ /* 0x000fca0000000005 */
[----:B------:R0:W-:Y:S05]  /*18f50*/  @P2 STG.E desc[UR44][R8.64+0x2c0], R5 ;  /* 0x0002c00508002986 */ /* 0x0001ea000c10192c */
[----:B------:R-:W-:Y:S05]  /*18f60*/  @!P3 BRA `(.L_x_459) ;  /* 0x000000000004b947 */ /* 0x000fea0003800000 */
[----:B------:R0:W5:Y:S02]  /*18f70*/  LDG.E.LTC128B R3, desc[UR44][R6.64+0x2c4] ;  /* 0x0002c42c06037981 */ /* 0x000164000c1e1920 */
.L_x_459:
[----:B------:R-:W-:Y:S05]  /*18f80*/  BSYNC B1 ;  /* 0x0000000000017941 */ /* 0x000fea0003800000 */
.L_x_458:
[----:B-----5:R-:W-:Y:S01]  /*18f90*/  FMUL R4, R3, R16 ;  /* 0x0000001003047220 */ /* 0x020fe20000400000 */
[----:B------:R-:W-:Y:S01]  /*18fa0*/  ISETP.GT.AND P2, PT, R0, 0xb0, P1 ;  /* 0x000000b00000780c */ /* 0x000fe20000f44270 */
[----:B------:R-:W-:Y:S02]  /*18fb0*/  BSSY B1, `(.L_x_460) ;  /* 0x0000005000017945 */ /* 0x000fe40003800000 */
[----:B------:R-:W-:-:S05]  /*18fc0*/  FFMA R113, R113, R2, R4 ;  /* 0x0000000271717223 */ /* 0x000fca0000000004 */
[----:B------:R0:W-:Y:S05]  /*18fd0*/  @P3 STG.E desc[UR44][R8.64+0x2c4], R113 ;  /* 0x0002c47108003986 */ /* 0x0001ea000c10192c */
[----:B------:R-:W-:Y:S05]  /*18fe0*/  @!P2 BRA `(.L_x_461) ;  /* 0x000000000004a947 */ /* 0x000fea0003800000 */
[----:B------:R0:W5:Y:S02]  /*18ff0*/  LDG.E.LTC128B R3, desc[UR44][R12.64+0x2c0] ;  /* 0x0002c02c0c037981 */ /* 0x000164000c1e1920 */
.L_x_461:
[----:B------:R-:W-:Y:S05]  /*19000*/  BSYNC B1 ;  /* 0x0000000000017941 */ /* 0x000fea0003800000 */
.L_x_460:
        /* <DEDUP_REMOVED lines=9> */
.L_x_463:
[----:B------:R-:W-:Y:S05]  /*190a0*/  BSYNC B1 ;  /* 0x0000000000017941 */ /* 0x000fea0003800000 */
.L_x_462:
        /* <DEDUP_REMOVED lines=9> */
.L_x_465:
[----:B------:R-:W-:Y:S05]  /*19140*/  BSYNC B1 ;  /* 0x0000000000017941 */ /* 0x000fea0003800000 */
.L_x_464:
[----:B0----5:R-:W-:Y:S01]  /*19150*/  FMUL R5, R3, R16 ;  /* 0x0000001003057220 */ /* 0x021fe20000400000 */
[----:B------:R-:W-:Y:S01]  /*19160*/  ISETP.GT.AND P3, PT, R0, 0xb9, P0 ;  /* 0x000000b90000780c */ /* 0x000fe20000764270 */
[----:B------:R-:W-:Y:S02]  /*19170*/  BSSY B1, `(.L_x_466) ;  /* 0x0000005000017945 */ /* 0x000fe40003800000 */
[----:B------:R-:W-:-:S05]  /*19180*/  FFMA R5, R116, R2, R5 ;  /* 0x0000000274057223 */ /* 0x000fca0000000005 */
[----:B------:R0:W-:Y:S05]  /*19190*/  @P2 STG.E desc[UR44][R8.64+0x2e0], R5 ;  /* 0x0002e00508002986 */ /* 0x0001ea000c10192c */
[----:B------:R-:W-:Y:S05]  /*191a0*/  @!P3 BRA `(.L_x_467) ;  /* 0x000000000004b947 */ /* 0x000fea0003800000 */
[----:B------:R0:W5:Y:S02]  /*191b0*/  LDG.E.LTC128B R3, desc[UR44][R6.64+0x2e4] ;  /* 0x0002e42c06037981 */ /* 0x000164000c1e1920 */
.L_x_467:
[----:B------:R-:W-:Y:S05]  /*191c0*/  BSYNC B1 ;  /* 0x0000000000017941 */ /* 0x000fea0003800000 */
.L_x_466:
[----:B-----5:R-:W-:Y:S01]  /*191d0*/  FMUL R4, R3, R16 ;  /* 0x0000001003047220 */ /* 0x020fe20000400000 */
[----:B------:R-:W-:Y:S01]  /*191e0*/  ISETP.GT.AND P2, PT, R0, 0xb8, P1 ;  /* 0x000000b80000780c */ /* 0x000fe20000f44270 */
[----:B------:R-:W-:Y:S02]  /*191f0*/  BSSY B1, `(.L_x_468) ;  /* 0x0000005000017945 */ /* 0x000fe40003800000 */
[----:B------:R-:W-:-:S05]  /*19200*/  FFMA R117, R117, R2, R4 ;  /* 0x0000000275757223 */ /* 0x000fca0000000004 */
[----:B------:R0:W-:Y:S05]  /*19210*/  @P3 STG.E desc[UR44][R8.64+0x2e4], R117 ;  /* 0x0002e47508003986 */ /* 0x0001ea000c10192c */
[----:B------:R-:W-:Y:S05]  /*19220*/  @!P2 BRA `(.L_x_469) ;  /* 0x000000000004a947 */ /* 0x000fea0003800000 */
[----:B------:R0:W5:Y:S02]  /*19230*/  LDG.E.LTC128B R3, desc[UR44][R12.64+0x2e0] ;  /* 0x0002e02c0c037981 */ /* 0x000164000c1e1920 */
.L_x_469:
[----:B------:R-:W-:Y:S05]  /*19240*/  BSYNC B1 ;  /* 0x0000000000017941 */ /* 0x000fea0003800000 */
.L_x_468:
        /* <DEDUP_REMOVED lines=9> */
.L_x_471:
[----:B------:R-:W-:Y:S05]  /*192e0*/  BSYNC B1 ;  /* 0x0000000000017941 */ /* 0x000fea0003800000 */
.L_x_470:
        /* <DEDUP_REMOVED lines=9> */
.L_x_473:
[----:B------:R-:W-:Y:S05]  /*19380*/  BSYNC B1 ;  /* 0x0000000000017941 */ /* 0x000fea0003800000 */
.L_x_472:
[----:B0----5:R-:W-:Y:S01]  /*19390*/  FMUL R5, R3, R16 ;  /* 0x0000001003057220 */ /* 0x021fe20000400000 */
[----:B------:R-:W-:Y:S01]  /*193a0*/  ISETP.GT.AND P3, PT, R0, 0xc1, P0 ;  /* 0x000000c10000780c */ /* 0x000fe20000764270 */
[----:B------:R-:W-:Y:S02]  /*193b0*/  BSSY B1, `(.L_x_474) ;  /* 0x0000005000017945 */ /* 0x000fe40003800000 */
[----:B------:R-:W-:-:S05]  /*193c0*/  FFMA R5, R120, R2, R5 ;  /* 0x0000000278057223 */ /* 0x000fca0000000005 */
[----:B------:R0:W-:Y:S05]  /*193d0*/  @P2 STG.E desc[UR44][R8.64+0x300], R5 ;  /* 0x0003000508002986 */ /* 0x0001ea000c10192c */
[----:B------:R-:W-:Y:S05]  /*193e0*/  @!P3 BRA `(.L_x_475) ;  /* 0x000000000004b947 */ /* 0x000fea0003800000 */
[----:B------:R0:W5:Y:S02]  /*193f0*/  LDG.E.LTC128B R3, desc[UR44][R6.64+0x304] ;  /* 0x0003042c06037981 */ /* 0x000164000c1e1920 */
.L_x_475:
[----:B------:R-:W-:Y:S05]  /*19400*/  BSYNC B1 ;  /* 0x0000000000017941 */ /* 0x000fea0003800000 */
.L_x_474:
[----:B-----5:R-:W-:Y:S01]  /*19410*/  FMUL R4, R3, R16 ;  /* 0x0000001003047220 */ /* 0x020fe20000400000 */
[----:B------:R-:W-:Y:S01]  /*19420*/  ISETP.GT.AND P2, PT, R0, 0xc0, P1 ;  /* 0x000000c00000780c */ /* 0x000fe20000f44270 */
[----:B------:R-:W-:Y:S02]  /*19430*/  BSSY B1, `(.L_x_476) ;  /* 0x0000005000017945 */ /* 0x000fe40003800000 */
[----:B------:R-:W-:-:S05]  /*19440*/  FFMA R121, R121, R2, R4 ;  /* 0x0000000279797223 */ /* 0x000fca0000000004 */
[----:B------:R0:W-:Y:S05]  /*19450*/  @P3 STG.E desc[UR44][R8.64+0x304], R121 ;  /* 0x0003047908003986 */ /* 0x0001ea000c10192c */
[----:B------:R-:W-:Y:S05]  /*19460*/  @!P2 BRA `(.L_x_477) ;  /* 0x000000000004a947 */ /* 0x000fea0003800000 */
[----:B------:R0:W5:Y:S02]  /*19470*/  LDG.E.LTC128B R3, desc[UR44][R12.64+0x300] ;  /* 0x0003002c0c037981 */ /* 0x000164000c1e1920 */
.L_x_477:
[----:B------:R-:W-:Y:S05]  /*19480*/  BSYNC B1 ;  /* 0x0000000000017941 */ /* 0x000fea0003800000 */
.L_x_476:
        /* <DEDUP_REMOVED lines=9> */
.L_x_479:
[----:B------:R-:W-:Y:S05]  /*19520*/  BSYNC B1 ;  /* 0x0000000000017941 */ /* 0x000fea0003800000 */
.L_x_478:
        /* <DEDUP_REMOVED lines=9> */
.L_x_481:
[----:B------:R-:W-:Y:S05]  /*195c0*/  BSYNC B1 ;  /* 0x0000000000017941 */ /* 0x000fea0003800000 */
.L_x_480:
[----:B0----5:R-:W-:Y:S01]  /*195d0*/  FMUL R5, R3, R16 ;  /* 0x0000001003057220 */ /* 0x021fe20000400000 */
[----:B------:R-:W-:Y:S01]  /*195e0*/  ISETP.GT.AND P3, PT, R0, 0xc9, P0 ;  /* 0x000000c90000780c */ /* 0x000fe20000764270 */
[----:B------:R-:W-:Y:S02]  /*195f0*/  BSSY B1, `(.L_x_482) ;  /* 0x0000005000017945 */ /* 0x000fe40003800000 */
[----:B------:R-:W-:-:S05]  /*19600*/  FFMA R5, R124, R2, R5 ;  /* 0x000000027c057223 */ /* 0x000fca0000000005 */
[----:B------:R0:W-:Y:S05]  /*19610*/  @P2 STG.E desc[UR44][R8.64+0x320], R5 ;  /* 0x0003200508002986 */ /* 0x0001ea000c10192c */
[----:B------:R-:W-:Y:S05]  /*19620*/  @!P3 BRA `(.L_x_483) ;  /* 0x000000000004b947 */ /* 0x000fea0003800000 */
[----:B------:R0:W5:Y:S02]  /*19630*/  LDG.E.LTC128B R3, desc[UR44][R6.64+0x324] ;  /* 0x0003242c06037981 */ /* 0x000164000c1e1920 */
.L_x_483:
[----:B------:R-:W-:Y:S05]  /*19640*/  BSYNC B1 ;  /* 0x0000000000017941 */ /* 0x000fea0003800000 */
.L_x_482:
[----:B-----5:R-:W-:Y:S01]  /*19650*/  FMUL R4, R3, R16 ;  /* 0x0000001003047220 */ /* 0x020fe20000400000 */
[----:B------:R-:W-:Y:S01]  /*19660*/  ISETP.GT.AND P2, PT, R0, 0xc8, P1 ;  /* 0x000000c80000780c */ /* 0x000fe20000f44270 */
[----:B------:R-:W-:Y:S02]  /*19670*/  BSSY B1, `(.L_x_484) ;  /* 0x0000005000017945 */ /* 0x000fe40003800000 */
[----:B------:R-:W-:-:S05]  /*19680*/  FFMA R125, R125, R2, R4 ;  /* 0x000000027d7d7223 */ /* 0x000fca0000000004 */
[----:B------:R0:W-:Y:S05]  /*19690*/  @P3 STG.E desc[UR44][R8.64+0x324], R125 ;  /* 0x0003247d08003986 */ /* 0x0001ea000c10192c */
[----:B------:R-:W-:Y:S05]  /*196a0*/  @!P2 BRA `(.L_x_485) ;  /* 0x000000000004a947 */ /* 0x000fea0003800000 */
[----:B------:R0:W5:Y:S02]  /*196b0*/  LDG.E.LTC128B R3, desc[UR44][R12.64+0x320] ;  /* 0x0003202c0c037981 */ /* 0x000164000c1e1920 */
.L_x_485:
[----:B------:R-:W-:Y:S05]  /*196c0*/  BSYNC B1 ;  /* 0x0000000000017941 */ /* 0x000fea0003800000 */
.L_x_484:
        /* <DEDUP_REMOVED lines=9> */
.L_x_487:
[----:B------:R-:W-:Y:S05]  /*19760*/  BSYNC B1 ;  /* 0x0000000000017941 */ /* 0x000fea0003800000 */
.L_x_486:
        /* <DEDUP_REMOVED lines=9> */
.L_x_489:
[----:B------:R-:W-:Y:S05]  /*19800*/  BSYNC B1 ;  /* 0x0000000000017941 */ /* 0x000fea0003800000 */
.L_x_488:
[----:B0----5:R-:W-:Y:S01]  /*19810*/  FMUL R5, R3, R16 ;  /* 0x0000001003057220 */ /* 0x021fe20000400000 */
[----:B------:R-:W-:Y:S01]  /*19820*/  ISETP.GT.AND P3, PT, R0, 0xd1, P0 ;  /* 0x000000d10000780c */ /* 0x000fe20000764270 */
[----:B------:R-:W-:Y:S02]  /*19830*/  BSSY B1, `(.L_x_490) ;  /* 0x0000005000017945 */ /* 0x000fe40003800000 */
[----:B------:R-:W-:-:S05]  /*19840*/  FFMA R5, R128, R2, R5 ;  /* 0x0000000280057223 */ /* 0x000fca0000000005 */
[----:B------:R0:W-:Y:S05]  /*19850*/  @P2 STG.E desc[UR44][R8.64+0x340], R5 ;  /* 0x0003400508002986 */ /* 0x0001ea000c10192c */
[----:B------:R-:W-:Y:S05]  /*19860*/  @!P3 BRA `(.L_x_491) ;  /* 0x000000000004b947 */ /* 0x000fea0003800000 */
[----:B------:R0:W5:Y:S02]  /*19870*/  LDG.E.LTC128B R3, desc[UR44][R6.64+0x344] ;  /* 0x0003442c06037981 */ /* 0x000164000c1e1920 */
.L_x_491:
[----:B------:R-:W-:Y:S05]  /*19880*/  BSYNC B1 ;  /* 0x0000000000017941 */ /* 0x000fea0003800000 */
.L_x_490:
[----:B-----5:R-:W-:Y:S01]  /*19890*/  FMUL R4, R3, R16 ;  /* 0x0000001003047220 */ /* 0x020fe20000400000 */
[----:B------:R-:W-:Y:S01]  /*198a0*/  ISETP.GT.AND P2, PT, R0, 0xd0, P1 ;  /* 0x000000d00000780c */ /* 0x000fe20000f44270 */
[----:B------:R-:W-:Y:S02]  /*198b0*/  BSSY B1, `(.L_x_492) ;  /* 0x0000005000017945 */ /* 0x000fe40003800000 */
[----:B------:R-:W-:-:S05]  /*198c0*/  FFMA R129, R129, R2, R4 ;  /* 0x0000000281817223 */ /* 0x000fca0000000004 */
[----:B------:R0:W-:Y:S05]  /*198d0*/  @P3 STG.E desc[UR44][R8.64+0x344], R129 ;  /* 0x0003448108003986 */ /* 0x0001ea000c10192c */
[----:B------:R-:W-:Y:S05]  /*198e0*/  @!P2 BRA `(.L_x_493) ;  /* 0x000000000004a947 */ /* 0x000fea0003800000 */
[----:B------:R0:W5:Y:S02]  /*198f0*/  LDG.E.LTC128B R3, desc[UR44][R12.64+0x340] ;  /* 0x0003402c0c037981 */ /* 0x000164000c1e1920 */
.L_x_493:
[----:B------:R-:W-:Y:S05]  /*19900*/  BSYNC B1 ;  /* 0x0000000000017941 */ /* 0x000fea0003800000 */
.L_x_492:
        /* <DEDUP_REMOVED lines=9> */
.L_x_495:
[----:B------:R-:W-:Y:S05]  /*199a0*/  BSYNC B1 ;  /* 0x0000000000017941 */ /* 0x000fea0003800000 */
.L_x_494:
        /* <DEDUP_REMOVED lines=9> */
.L_x_497:
[----:B------:R-:W-:Y:S05]  /*19a40*/  BSYNC B1 ;  /* 0x0000000000017941 */ /* 0x000fea0003800000 */
.L_x_496:
[----:B0----5:R-:W-:Y:S01]  /*19a50*/  FMUL R5, R3, R16 ;  /* 0x0000001003057220 */ /* 0x021fe20000400000 */
[----:B------:R-:W-:Y:S01]  /*19a60*/  ISETP.GT.AND P3, PT, R0, 0xd9, P0 ;  /* 0x000000d90000780c */ /* 0x000fe20000764270 */
[----:B------:R-:W-:Y:S02]  /*19a70*/  BSSY B1, `(.L_x_498) ;  /* 0x0000005000017945 */ /* 0x000fe40003800000 */
[----:B------:R-:W-:-:S05]  /*19a80*/  FFMA R5, R132, R2, R5 ;  /* 0x0000000284057223 */ /* 0x000fca0000000005 */
[----:B------:R0:W-:Y:S05]  /*19a90*/  @P2 STG.E desc[UR44][R8.64+0x360], R5 ;  /* 0x0003600508002986 */ /* 0x0001ea000c10192c */
[----:B------:R-:W-:Y:S05]  /*19aa0*/  @!P3 BRA `(.L_x_499) ;  /* 0x000000000004b947 */ /* 0x000fea0003800000 */
[----:B------:R0:W5:Y:S02]  /*19ab0*/  LDG.E.LTC128B R3, desc[UR44][R6.64+0x364] ;  /* 0x0003642c06037981 */ /* 0x000164000c1e1920 */
.L_x_499:
[----:B------:R-:W-:Y:S05]  /*19ac0*/  BSYNC B1 ;  /* 0x0000000000017941 */ /* 0x000fea0003800000 */
.L_x_498:
[----:B-----5:R-:W-:Y:S01]  /*19ad0*/  FMUL R4, R3, R16 ;  /* 0x0000001003047220 */ /* 0x020fe20000400000 */
[----:B------:R-:W-:Y:S01]  /*19ae0*/  ISETP.GT.AND P2, PT, R0, 0xd8, P1 ;  /* 0x000000d80000780c */ /* 0x000fe20000f44270 */
[----:B------:R-:W-:Y:S02]  /*19af0*/  BSSY B1, `(.L_x_500) ;  /* 0x0000005000017945 */ /* 0x000fe40003800000 */
[----:B------:R-:W-:-:S05]  /*19b00*/  FFMA R133, R133, R2, R4 ;  /* 0x0000000285857223 */ /* 0x000fca0000000004 */
[----:B------:R0:W-:Y:S05]  /*19b10*/  @P3 STG.E desc[UR44][R8.64+0x364], R133 ;  /* 0x0003648508003986 */ /* 0x0001ea000c10192c */
[----:B------:R-:W-:Y:S05]  /*19b20*/  @!P2 BRA `(.L_x_501) ;  /* 0x000000000004a947 */ /* 0x000fea0003800000 */
[----:B------:R0:W5:Y:S02]  /*19b30*/  LDG.E.LTC128B R3, desc[UR44][R12.64+0x360] ;  /* 0x0003602c0c037981 */ /* 0x000164000c1e1920 */
.L_x_501:
[----:B------:R-:W-:Y:S05]  /*19b40*/  BSYNC B1 ;  /* 0x0000000000017941 */ /* 0x000fea0003800000 */
.L_x_500:
        /* <DEDUP_REMOVED lines=9> */
.L_x_503:
[----:B------:R-:W-:Y:S05]  /*19be0*/  BSYNC B1 ;  /* 0x0000000000017941 */ /* 0x000fea0003800000 */
.L_x_502:
        /* <DEDUP_REMOVED lines=9> */
.L_x_505:
[----:B------:R-:W-:Y:S05]  /*19c80*/  BSYNC B1 ;  /* 0x0000000000017941 */ /* 0x000fea0003800000 */
.L_x_504:
[----:B0----5:R-:W-:Y:S01]  /*19c90*/  FMUL R5, R3, R16 ;  /* 0x0000001003057220 */ /* 0x021fe20000400000 */
[----:B------:R-:W-:Y:S01]  /*19ca0*/  ISETP.GT.AND P3, PT, R0, 0xe1, P0 ;  /* 0x000000e10000780c */ /* 0x000fe20000764270 */
[----:B------:R-:W-:Y:S02]  /*19cb0*/  BSSY B1, `(.L_x_506) ;  /* 0x0000005000017945 */ /* 0x000fe40003800000 */
[----:B------:R-:W-:-:S05]  /*19cc0*/  FFMA R5, R136, R2, R5 ;  /* 0x0000000288057223 */ /* 0x000fca0000000005 */
[----:B------:R0:W-:Y:S05]  /*19cd0*/  @P2 STG.E desc[UR44][R8.64+0x380], R5 ;  /* 0x0003800508002986 */ /* 0x0001ea000c10192c */
[----:B------:R-:W-:Y:S05]  /*19ce0*/  @!P3 BRA `(.L_x_507) ;  /* 0x000000000004b947 */ /* 0x000fea0003800000 */
[----:B------:R0:W5:Y:S02]  /*19cf0*/  LDG.E.LTC128B R3, desc[UR44][R6.64+0x384] ;  /* 0x0003842c06037981 */ /* 0x000164000c1e1920 */
.L_x_507:
[----:B------:R-:W-:Y:S05]  /*19d00*/  BSYNC B1 ;  /* 0x0000000000017941 */ /* 0x000fea0003800000 */
.L_x_506:
[----:B-----5:R-:W-:Y:S01]  /*19d10*/  FMUL R4, R3, R16 ;  /* 0x0000001003047220 */ /* 0x020fe20000400000 */
[----:B------:R-:W-:Y:S01]  /*19d20*/  ISETP.GT.AND P2, PT, R0, 0xe0, P1 ;  /* 0x000000e00000780c */ /* 0x000fe20000f44270 */
[----:B------:R-:W-:Y:S02]  /*19d30*/  BSSY B1, `(.L_x_508) ;  /* 0x0000005000017945 */ /* 0x000fe40003800000 */
[----:B------:R-:W-:-:S05]  /*19d40*/  FFMA R137, R137, R2, R4 ;  /* 0x0000000289897223 */ /* 0x000fca0000000004 */
[----:B------:R0:W-:Y:S05]  /*19d50*/  @P3 STG.E desc[UR44][R8.64+0x384], R137 ;  /* 0x0003848908003986 */ /* 0x0001ea000c10192c */
[----:B------:R-:W-:Y:S05]  /*19d60*/  @!P2 BRA `(.L_x_509) ;  /* 0x000000000004a947 */ /* 0x000fea0003800000 */
[----:B------:R0:W5:Y:S02]  /*19d70*/  LDG.E.LTC128B R3, desc[UR44][R12.64+0x380] ;  /* 0x0003802c0c037981 */ /* 0x000164000c1e1920 */
.L_x_509:
[----:B------:R-:W-:Y:S05]  /*19d80*/  BSYNC B1 ;  /* 0x0000000000017941 */ /* 0x000fea0003800000 */
.L_x_508:
        /* <DEDUP_REMOVED lines=9> */
.L_x_511:
[----:B------:R-:W-:Y:S05]  /*19e20*/  BSYNC B1 ;  /* 0x0000000000017941 */ /* 0x000fea0003800000 */
.L_x_510:
        /* <DEDUP_REMOVED lines=9> */
.L_x_513:
[----:B------:R-:W-:Y:S05]  /*19ec0*/  BSYNC B1 ;  /* 0x0000000000017941 */ /* 0x000fea0003800000 */
.L_x_512:
[----:B0----5:R-:W-:Y:S01]  /*19ed0*/  FMUL R5, R3, R16 ;  /* 0x0000001003057220 */ /* 0x021fe20000400000 */
[----:B------:R-:W-:Y:S01]  /*19ee0*/  ISETP.GT.AND P3, PT, R0, 0xe9, P0 ;  /* 0x000000e90000780c */ /* 0x000fe20000764270 */
[----:B------:R-:W-:Y:S02]  /*19ef0*/  BSSY B1, `(.L_x_514) ;  /* 0x0000005000017945 */ /* 0x000fe40003800000 */
[----:B------:R-:W-:-:S05]  /*19f00*/  FFMA R5, R140, R2, R5 ;  /* 0x000000028c057223 */ /* 0x000fca0000000005 */
[----:B------:R0:W-:Y:S05]  /*19f10*/  @P2 STG.E desc[UR44][R8.64+0x3a0], R5 ;  /* 0x0003a00508002986 */ /* 0x0001ea000c10192c */
[----:B------:R-:W-:Y:S05]  /*19f20*/  @!P3 BRA `(.L_x_515) ;  /* 0x000000000004b947 */ /* 0x000fea0003800000 */
[----:B------:R0:W5:Y:S02]  /*19f30*/  LDG.E.LTC128B R3, desc[UR44][R6.64+0x3a4] ;  /* 0x0003a42c06037981 */ /* 0x000164000c1e1920 */
.L_x_515:
[----:B------:R-:W-:Y:S05]  /*19f40*/  BSYNC B1 ;  /* 0x0000000000017941 */ /* 0x000fea0003800000 */
.L_x_514:
[----:B-----5:R-:W-:Y:S01]  /*19f50*/  FMUL R4, R3, R16 ;  /* 0x0000001003047220 */ /* 0x020fe20000400000 */
[----:B------:R-:W-:Y:S01]  /*19f60*/  ISETP.GT.AND P2, PT, R0, 0xe8, P1 ;  /* 0x000000e80000780c */ /* 0x000fe20000f44270 */
[----:B------:R-:W-:Y:S02]  /*19f70*/  BSSY B1, `(.L_x_516) ;  /* 0x0000005000017945 */ /* 0x000fe40003800000 */
[----:B------:R-:W-:-:S05]  /*19f80*/  FFMA R141, R141, R2, R4 ;  /* 0x000000028d8d7223 */ /* 0x000fca0000000004 */
[----:B------:R0:W-:Y:S05]  /*19f90*/  @P3 STG.E desc[UR44][R8.64+0x3a4], R141 ;  /* 0x0003a48d08003986 */ /* 0x0001ea000c10192c */
[----:B------:R-:W-:Y:S05]  /*19fa0*/  @!P2 BRA `(.L_x_517) ;  /* 0x000000000004a947 */ /* 0x000fea0003800000 */
[----:B------:R0:W5:Y:S02]  /*19fb0*/  LDG.E.LTC128B R3, desc[UR44][R12.64+0x3a0] ;  /* 0x0003a02c0c037981 */ /* 0x000164000c1e1920 */
.L_x_517:
[----:B------:R-:W-:Y:S05]  /*19fc0*/  BSYNC B1 ;  /* 0x0000000000017941 */ /* 0x000fea0003800000 */
.L_x_516:
        /* <DEDUP_REMOVED lines=9> */
.L_x_519:
[----:B------:R-:W-:Y:S05]  /*1a060*/  BSYNC B1 ;  /* 0x0000000000017941 */ /* 0x000fea0003800000 */
.L_x_518:
        /* <DEDUP_REMOVED lines=9> */
.L_x_521:
[----:B------:R-:W-:Y:S05]  /*1a100*/  BSYNC B1 ;  /* 0x0000000000017941 */ /* 0x000fea0003800000 */
.L_x_520:
[----:B0----5:R-:W-:Y:S01]  /*1a110*/  FMUL R5, R3, R16 ;  /* 0x0000001003057220 */ /* 0x021fe20000400000 */
[----:B------:R-:W-:Y:S01]  /*1a120*/  ISETP.GT.AND P3, PT, R0, 0xf1, P0 ;  /* 0x000000f10000780c */ /* 0x000fe20000764270 */
[----:B------:R-:W-:Y:S02]  /*1a130*/  BSSY B1, `(.L_x_522) ;  /* 0x0000005000017945 */ /* 0x000fe40003800000 */
[----:B------:R-:W-:-:S05]  /*1a140*/  FFMA R5, R144, R2, R5 ;  /* 0x0000000290057223 */ /* 0x000fca0000000005 */
[----:B------:R0:W-:Y:S05]  /*1a150*/  @P2 STG.E desc[UR44][R8.64+0x3c0], R5 ;  /* 0x0003c00508002986 */ /* 0x0001ea000c10192c */
[----:B------:R-:W-:Y:S05]  /*1a160*/  @!P3 BRA `(.L_x_523) ;  /* 0x000000000004b947 */ /* 0x000fea0003800000 */
[----:B------:R0:W5:Y:S02]  /*1a170*/  LDG.E.LTC128B R3, desc[UR44][R6.64+0x3c4] ;  /* 0x0003c42c06037981 */ /* 0x000164000c1e1920 */
.L_x_523:
[----:B------:R-:W-:Y:S05]  /*1a180*/  BSYNC B1 ;  /* 0x0000000000017941 */ /* 0x000fea0003800000 */
.L_x_522:
[----:B-----5:R-:W-:Y:S01]  /*1a190*/  FMUL R4, R3, R16 ;  /* 0x0000001003047220 */ /* 0x020fe20000400000 */
[----:B------:R-:W-:Y:S01]  /*1a1a0*/  ISETP.GT.AND P2, PT, R0, 0xf0, P1 ;  /* 0x000000f00000780c */ /* 0x000fe20000f44270 */
[----:B------:R-:W-:Y:S02]  /*1a1b0*/  BSSY B1, `(.L_x_524) ;  /* 0x0000005000017945 */ /* 0x000fe40003800000 */
[----:B------:R-:W-:-:S05]  /*1a1c0*/  FFMA R145, R145, R2, R4 ;  /* 0x0000000291917223 */ /* 0x000fca0000000004 */
[----:B------:R0:W-:Y:S05]  /*1a1d0*/  @P3 STG.E desc[UR44][R8.64+0x3c4], R145 ;  /* 0x0003c49108003986 */ /* 0x0001ea000c10192c */
[----:B------:R-:W-:Y:S05]  /*1a1e0*/  @!P2 BRA `(.L_x_525) ;  /* 0x000000000004a947 */ /* 0x000fea0003800000 */
[----:B------:R0:W5:Y:S02]  /*1a1f0*/  LDG.E.LTC128B R3, desc[UR44][R12.64+0x3c0] ;  /* 0x0003c02c0c037981 */ /* 0x000164000c1e1920 */
.L_x_525:
[----:B------:R-:W-:Y:S05]  /*1a200*/  BSYNC B1 ;  /* 0x0000000000017941 */ /* 0x000fea0003800000 */
.L_x_524:
        /* <DEDUP_REMOVED lines=9> */
.L_x_527:
[----:B------:R-:W-:Y:S05]  /*1a2a0*/  BSYNC B1 ;  /* 0x0000000000017941 */ /* 0x000fea0003800000 */
.L_x_526:
        /* <DEDUP_REMOVED lines=9> */
.L_x_529:
[----:B------:R-:W-:Y:S05]  /*1a340*/  BSYNC B1 ;  /* 0x0000000000017941 */ /* 0x000fea0003800000 */
.L_x_528:
[----:B0----5:R-:W-:Y:S01]  /*1a350*/  FMUL R5, R3, R16 ;  /* 0x0000001003057220 */ /* 0x021fe20000400000 */
[----:B------:R-:W-:Y:S01]  /*1a360*/  ISETP.GT.AND P0, PT, R0, 0xf9, P0 ;  /* 0x000000f90000780c */ /* 0x000fe20000704270 */
[----:B------:R-:W-:Y:S02]  /*1a370*/  BSSY B1, `(.L_x_530) ;  /* 0x0000005000017945 */ /* 0x000fe40003800000 */
[----:B------:R-:W-:-:S05]  /*1a380*/  FFMA R5, R148, R2, R5 ;  /* 0x0000000294057223 */ /* 0x000fca0000000005 */
[----:B------:R0:W-:Y:S05]  /*1a390*/  @P2 STG.E desc[UR44][R8.64+0x3e0], R5 ;  /* 0x0003e00508002986 */ /* 0x0001ea000c10192c */
[----:B------:R-:W-:Y:S05]  /*1a3a0*/  @!P0 BRA `(.L_x_531) ;  /* 0x0000000000048947 */ /* 0x000fea0003800000 */
[----:B------:R0:W5:Y:S02]  /*1a3b0*/  LDG.E.LTC128B R3, desc[UR44][R6.64+0x3e4] ;  /* 0x0003e42c06037981 */ /* 0x000164000c1e1920 */
.L_x_531:
[----:B------:R-:W-:Y:S05]  /*1a3c0*/  BSYNC B1 ;  /* 0x0000000000017941 */ /* 0x000fea0003800000 */
.L_x_530:
[----:B-----5:R-:W-:Y:S01]  /*1a3d0*/  FMUL R4, R3, R16 ;  /* 0x0000001003047220 */ /* 0x020fe20000400000 */
[----:B------:R-:W-:Y:S01]  /*1a3e0*/  ISETP.GT.AND P2, PT, R0, 0xf8, P1 ;  /* 0x000000f80000780c */ /* 0x000fe20000f44270 */
[----:B------:R-:W-:Y:S02]  /*1a3f0*/  BSSY B1, `(.L_x_532) ;  /* 0x0000005000017945 */ /* 0x000fe40003800000 */
[----:B------:R-:W-:-:S05]  /*1a400*/  FFMA R149, R149, R2, R4 ;  /* 0x0000000295957223 */ /* 0x000fca0000000004 */
[----:B------:R0:W-:Y:S05]  /*1a410*/  @P0 STG.E desc[UR44][R8.64+0x3e4], R149 ;  /* 0x0003e49508000986 */ /* 0x0001ea000c10192c */
[----:B------:R-:W-:Y:S05]  /*1a420*/  @!P2 BRA `(.L_x_533) ;  /* 0x000000000004a947 */ /* 0x000fea0003800000 */
[----:B------:R0:W5:Y:S02]  /*1a430*/  LDG.E.LTC128B R3, desc[UR44][R12.64+0x3e0] ;  /* 0x0003e02c0c037981 */ /* 0x000164000c1e1920 */
.L_x_533:
[----:B------:R-:W-:Y:S05]  /*1a440*/  BSYNC B1 ;  /* 0x0000000000017941 */ /* 0x000fea0003800000 */
.L_x_532:
[----:B0----5:R-:W-:Y:S01]  /*1a450*/  FMUL R5, R3, R16 ;  /* 0x0000001003057220 */ /* 0x021fe20000400000 */
[----:B------:R-:W-:Y:S01]  /*1a460*/  @P2 IMAD.MOV.U32 R4, RZ, RZ, R158 ;  /* 0x000000ffff042224 */ /* 0x000fe200078e009e */
[----:B------:R-:W-:Y:S01]  /*1a470*/  ISETP.GT.AND P1, PT, R0, 0xf9, P1 ;  /* 0x000000f90000780c */ /* 0x000fe20000f24270 */
[----:B------:R-:W-:Y:S01]  /*1a480*/  BSSY B1, `(.L_x_534) ;  /* 0x0000006000017945 */ /* 0x000fe20003800000 */
[----:B-1----:R-:W-:Y:S01]  /*1a490*/  FFMA R7, R150, R2, R5 ;  /* 0x0000000296077223 */ /* 0x002fe20000000005 */
[----:B------:R-:W-:-:S05]  /*1a4a0*/  @P2 MOV R5, R159 ;  /* 0x0000009f00052202 */ /* 0x000fca0000000f00 */
[----:B------:R0:W-:Y:S05]  /*1a4b0*/  @P2 STG.E desc[UR44][R4.64+0x3e0], R7 ;  /* 0x0003e00704002986 */ /* 0x0001ea000c10192c */
[----:B------:R-:W-:Y:S05]  /*1a4c0*/  @!P1 BRA `(.L_x_535) ;  /* 0x0000000000049947 */ /* 0x000fea0003800000 */
[----:B------:R1:W5:Y:S02]  /*1a4d0*/  LDG.E.LTC128B R3, desc[UR44][R12.64+0x3e4] ;  /* 0x0003e42c0c037981 */ /* 0x000364000c1e1920 */
.L_x_535:
[----:B------:R-:W-:Y:S05]  /*1a4e0*/  BSYNC B1 ;  /* 0x0000000000017941 */ /* 0x000fea0003800000 */
.L_x_534:
[----:B-----5:R-:W-:-:S04]  /*1a4f0*/  FMUL R0, R3, R16 ;  /* 0x0000001003007220 */ /* 0x020fc80000400000 */
[----:B------:R-:W-:Y:S01]  /*1a500*/  FFMA R151, R151, R2, R0 ;  /* 0x0000000297977223 */ /* 0x000fe20000000000 */
[----:B------:R-:W-:Y:S06]  /*1a510*/  @!P1 BRA `(.L_x_536) ;  /* 0x00000040003c9947 */ /* 0x000fec0003800000 */
[----:B------:R0:W-:Y:S01]  /*1a520*/  STG.E desc[UR44][R158.64+0x3e4], R151 ;  /* 0x0003e4979e007986 */ /* 0x0001e2000c10192c */
[----:B------:R-:W-:Y:S05]  /*1a530*/  BRA `(.L_x_536) ;  /* 0x0000004000347947 */ /* 0x000fea0003800000 */
.L_x_29:
[----:B------:R-:W2:Y:S01]  /*1a540*/  LDL.LU R3, [R1] ;  /* 0x0000000001037983 */ /* 0x000ea20000300800 */
[----:B------:R-:W-:-:S03]  /*1a550*/  ULDC.64 UR4, c[0x0][0x5c0] ;  /* 0x0001700000047ab9 */ /* 0x000fc60000000a00 */
[----:B------:R-:W3:Y:S04]  /*1a560*/  LDL.LU R8, [R1+0x5c] ;  /* 0x00005c0001087983 */ /* 0x000ee80000300800 */
[----:B------:R-:W4:Y:S04]  /*1a570*/  LDL.LU R9, [R1+0x60] ;  /* 0x0000600001097983 */ /* 0x000f280000300800 */
[----:B------:R-:W5:Y:S04]  /*1a580*/  LDL.LU R235, [R1+0x88] ;  /* 0x0000880001eb7983 */ /* 0x000f680000300800 */
        /* <DEDUP_REMOVED lines=92> */
[----:B------:R-:W5:Y:S01]  /*1ab50*/  LDL.LU R12, [R1+0x1fc] ;  /* 0x0001fc00010c7983 */ /* 0x000f620000300800 */
[----:B------:R-:W-:-:S03]  /*1ab60*/  LEA R4, P0, R6, UR4, 0x2 ;  /* 0x0000000406047c11 */ /* 0x000fc6000f8010ff */
[----:B------:R-:W3:Y:S01]  /*1ab70*/  LDL.LU R7, [R1+0x4] ;  /* 0x0000040001077983 */ /* 0x000ee20000300800 */
[----:B------:R-:W-:Y:S02]  /*1ab80*/  LEA.HI.X R5, R6, UR5, R10, 0x2, P0 ;  /* 0x0000000506057c11 */ /* 0x000fe400080f140a */
[----:B------:R-:W-:Y:S01]  /*1ab90*/  ISETP.GT.AND P0, PT, R0, 0x1, P3 ;  /* 0x000000010000780c */ /* 0x000fe20001f04270 */
[-C--:B--2---:R-:W-:Y:S01]  /*1aba0*/  FMUL R3, R3, R2.reuse ;  /* 0x0000000203037220 */ /* 0x084fe20000400000 */
[----:B------:R-:W2:Y:S04]  /*1abb0*/  LDL.LU R10, [R1+0x84] ;  /* 0x00008400010a7983 */ /* 0x000ea80000300800 */
[----:B------:R3:W-:Y:S02]  /*1abc0*/  @P1 STG.E desc[UR44][R4.64], R3 ;  /* 0x0000000304001986 */ /* 0x0007e4000c10192c */
[----:B---3--:R-:W-:-:S05]  /*1abd0*/  FMUL R3, R7, R2 ;  /* 0x0000000207037220 */ /* 0x008fca0000400000 */
[----:B------:R0:W-:Y:S04]  /*1abe0*/  @P0 STG.E desc[UR44][R4.64+0x4], R3 ;  /* 0x0000040304000986 */ /* 0x0001e8000c10192c */
[----:B0-----:R-:W3:Y:S01]  /*1abf0*/  LDL.LU R3, [R1+0x8] ;  /* 0x0000080001037983 */ /* 0x001ee20000300800 */
[----:B------:R-:W-:Y:S01]  /*1ac00*/  ISETP.GT.AND P2, PT, R17, 0x8, PT ;  /* 0x000000081100780c */ /* 0x000fe20003f44270 */
[----:B------:R-:W-:-:S03]  /*1ac10*/  USHF.L.U32 UR5, UR8, 0x5, URZ ;  /* 0x0000000508057899 */ /* 0x000fc6000800063f */
[----:B------:R-:W-:Y:S01]  /*1ac20*/  ISETP.GT.AND P0, PT, R0, RZ, P2 ;  /* 0x000000ff0000720c */ /* 0x000fe20001704270 */
[----:B------:R-:W-:Y:S02]  /*1ac30*/  USHF.L.U64.HI UR4, UR8, 0x5, UR9 ;  /* 0x0000000508047899 */ /* 0x000fe40008010209 */
[----:B------:R-:W-:-:S04]  /*1ac40*/  IADD3 R6, P1, R4, UR5, RZ ;  /* 0x0000000504067c10 */ /* 0x000fc8000ff3e0ff */
[----:B------:R-:W-:Y:S01]  /*1ac50*/  IADD3.X R7, R5, UR4, RZ, P1, !PT ;  /* 0x0000000405077c10 */ /* 0x000fe20008ffe4ff */
[----:B---3--:R-:W-:-:S05]  /*1ac60*/  FMUL R3, R3, R2 ;  /* 0x0000000203037220 */ /* 0x008fca0000400000 */
[----:B------:R0:W-:Y:S04]  /*1ac70*/  @P0 STG.E desc[UR44][R6.64], R3 ;  /* 0x0000000306000986 */ /* 0x0001e8000c10192c */
[----:B0-----:R-:W3:Y:S01]  /*1ac80*/  LDL.LU R3, [R1+0xc] ;  /* 0x00000c0001037983 */ /* 0x001ee20000300800 */
[----:B------:R-:W-:Y:S01]  /*1ac90*/  ISETP.GT.AND P0, PT, R0, 0x1, P2 ;  /* 0x000000010000780c */ /* 0x000fe20001704270 */
[----:B---3--:R-:W-:-:S12]  /*1aca0*/  FMUL R3, R3, R2 ;  /* 0x0000000203037220 */ /* 0x008fd80000400000 */
        /* <DEDUP_REMOVED lines=74> */
[C---:B------:R-:W-:Y:S02]  /*1b150*/  ISETP.GT.AND P4, PT, R0.reuse, 0x28, P2 ;  /* 0x000000280000780c */ /* 0x040fe40001784270 */
[----:B------:R-:W-:Y:S01]  /*1b160*/  ISETP.GT.AND P5, PT, R0, 0x29, P2 ;  /* 0x000000290000780c */ /* 0x000fe200017a4270 */
[-C--:B------:R-:W-:Y:S01]  /*1b170*/  FMUL R8, R8, R2.reuse ;  /* 0x0000000208087220 */ /* 0x080fe20000400000 */
[----:B---3--:R-:W-:-:S09]  /*1b180*/  FMUL R3, R3, R2 ;  /* 0x0000000203037220 */ /* 0x008fd20000400000 */
[----:B------:R0:W-:Y:S04]  /*1b190*/  @P4 STG.E desc[UR44][R6.64+0xa0], R3 ;  /* 0x0000a00306004986 */ /* 0x0001e8000c10192c */
[----:B------:R1:W-:Y:S04]  /*1b1a0*/  @P5 STG.E desc[UR44][R6.64+0xa4], R8 ;  /* 0x0000a40806005986 */ /* 0x0003e8000c10192c */
[----:B0-----:R-:W3:Y:S04]  /*1b1b0*/  LDL.LU R3, [R1+0x64] ;  /* 0x0000640001037983 */ /* 0x001ee80000300800 */
[----:B-1----:R-:W5:Y:S01]  /*1b1c0*/  LDL.LU R8, [R1+0x68] ;  /* 0x0000680001087983 */ /* 0x002f620000300800 */
[----:B------:R-:W-:-:S02]  /*1b1d0*/  ISETP.GT.AND P6, PT, R0, 0x30, P3 ;  /* 0x000000300000780c */ /* 0x000fc40001fc4270 */
[C---:B------:R-:W-:Y:S02]  /*1b1e0*/  ISETP.GT.AND P0, PT, R0.reuse, 0x31, P3 ;  /* 0x000000310000780c */ /* 0x040fe40001f04270 */
[----:B------:R-:W-:Y:S01]  /*1b1f0*/  ISETP.GT.AND P1, PT, R0, 0x30, P2 ;  /* 0x000000300000780c */ /* 0x000fe20001724270 */
[----:B----4-:R-:W-:-:S08]  /*1b200*/  FMUL R9, R9, R2 ;  /* 0x0000000209097220 */ /* 0x010fd00000400000 */
[----:B------:R0:W-:Y:S04]  /*1b210*/  @P6 STG.E desc[UR44][R4.64+0xc0], R9 ;  /* 0x0000c00904006986 */ /* 0x0001e8000c10192c */
[----:B0-----:R-:W4:Y:S01]  /*1b220*/  LDL.LU R9, [R1+0x74] ;  /* 0x0000740001097983 */ /* 0x001f220000300800 */
[-C--:B---3--:R-:W-:Y:S01]  /*1b230*/  FMUL R3, R3, R2.reuse ;  /* 0x0000000203037220 */ /* 0x088fe20000400000 */
[----:B-----5:R-:W-:-:S04]  /*1b240*/  FMUL R8, R8, R2 ;  /* 0x0000000208087220 */ /* 0x020fc80000400000 */
[----:B------:R0:W-:Y:S04]  /*1b250*/  @P0 STG.E desc[UR44][R4.64+0xc4], R3 ;  /* 0x0000c40304000986 */ /* 0x0001e8000c10192c */
[----:B------:R1:W-:Y:S04]  /*1b260*/  @P1 STG.E desc[UR44][R6.64+0xc0], R8 ;  /* 0x0000c00806001986 */ /* 0x0003e8000c10192c */
[----:B0-----:R-:W3:Y:S04]  /*1b270*/  LDL.LU R3, [R1+0x6c] ;  /* 0x00006c0001037983 */ /* 0x001ee80000300800 */
[----:B-1----:R-:W5:Y:S01]  /*1b280*/  LDL.LU R8, [R1+0x70] ;  /* 0x0000700001087983 */ /* 0x002f620000300800 */
[----:B------:R-:W-:-:S02]  /*1b290*/  ISETP.GT.AND P4, PT, R0, 0x31, P2 ;  /* 0x000000310000780c */ /* 0x000fc40001784270 */
[C---:B------:R-:W-:Y:S02]  /*1b2a0*/  ISETP.GT.AND P5, PT, R0.reuse, 0x38, P3 ;  /* 0x000000380000780c */ /* 0x040fe40001fa4270 */
[----:B------:R-:W-:Y:S01]  /*1b2b0*/  ISETP.GT.AND P6, PT, R0, 0x39, P3 ;  /* 0x000000390000780c */ /* 0x000fe20001fc4270 */
[-C--:B----4-:R-:W-:Y:S01]  /*1b2c0*/  FMUL R9, R9, R2.reuse ;  /* 0x0000000209097220 */ /* 0x090fe20000400000 */
[-C--:B---3--:R-:W-:Y:S01]  /*1b2d0*/  FMUL R3, R3, R2.reuse ;  /* 0x0000000203037220 */ /* 0x088fe20000400000 */
[----:B-----5:R-:W-:-:S06]  /*1b2e0*/  FMUL R8, R8, R2 ;  /* 0x0000000208087220 */ /* 0x020fcc0000400000 */
[----:B------:R0:W-:Y:S04]  /*1b2f0*/  @P4 STG.E desc[UR44][R6.64+0xc4], R3 ;  /* 0x0000c40306004986 */ /* 0x0001e8000c10192c */
[----:B------:R1:W-:Y:S04]  /*1b300*/  @P5 STG.E desc[UR44][R4.64+0xe0], R8 ;  /* 0x0000e00804005986 */ /* 0x0003e8000c10192c */
[----:B0-----:R-:W3:Y:S04]  /*1b310*/  LDL.LU R3, [R1+0x78] ;  /* 0x0000780001037983 */ /* 0x001ee80000300800 */
[----:B-1----:R-:W4:Y:S04]  /*1b320*/  LDL.LU R8, [R1+0x7c] ;  /* 0x00007c0001087983 */ /* 0x002f280000300800 */
[----:B------:R0:W-:Y:S04]  /*1b330*/  @P6 STG.E desc[UR44][R4.64+0xe4], R9 ;  /* 0x0000e40904006986 */ /* 0x0001e8000c10192c */
[----:B0-----:R-:W5:Y:S01]  /*1b340*/  LDL.LU R9, [R1+0x80] ;  /* 0x0000800001097983 */ /* 0x001f620000300800 */
[----:B------:R-:W-:-:S02]  /*1b350*/  ISETP.GT.AND P0, PT, R0, 0x38, P2 ;  /* 0x000000380000780c */ /* 0x000fc40001704270 */
[C---:B------:R-:W-:Y:S02]  /*1b360*/  ISETP.GT.AND P1, PT, R0.reuse, 0x39, P2 ;  /* 0x000000390000780c */ /* 0x040fe40001724270 */
[C---:B------:R-:W-:Y:S02]  /*1b370*/  ISETP.GT.AND P4, PT, R0.reuse, 0x40, P3 ;  /* 0x000000400000780c */ /* 0x040fe40001f84270 */
[C---:B------:R-:W-:Y:S02]  /*1b380*/  ISETP.GT.AND P5, PT, R0.reuse, 0x41, P3 ;  /* 0x000000410000780c */ /* 0x040fe40001fa4270 */
[----:B------:R-:W-:Y:S01]  /*1b390*/  ISETP.GT.AND P6, PT, R0, 0x40, P2 ;  /* 0x000000400000780c */ /* 0x000fe200017c4270 */
[-C--:B------:R-:W-:Y:S01]  /*1b3a0*/  FMUL R11, R11, R2.reuse ;  /* 0x000000020b0b7220 */ /* 0x080fe20000400000 */
[-C--:B------:R-:W-:Y:S01]  /*1b3b0*/  FMUL R13, R13, R2.reuse ;  /* 0x000000020d0d7220 */ /* 0x080fe20000400000 */
[-C--:B------:R-:W-:Y:S01]  /*1b3c0*/  FMUL R15, R15, R2.reuse ;  /* 0x000000020f0f7220 */ /* 0x080fe20000400000 */
[----:B------:R-:W-:Y:S01]  /*1b3d0*/  USHF.L.U32 UR12, UR8, 0x9, URZ ;  /* 0x00000009080c7899 */ /* 0x000fe2000800063f */
[-C--:B---3--:R-:W-:Y:S01]  /*1b3e0*/  FMUL R3, R3, R2.reuse ;  /* 0x0000000203037220 */ /* 0x088fe20000400000 */
[----:B----4-:R-:W-:-:S04]  /*1b3f0*/  FMUL R8, R8, R2 ;  /* 0x0000000208087220 */ /* 0x010fc80000400000 */
[----:B------:R2:W-:Y:S04]  /*1b400*/  @P0 STG.E desc[UR44][R6.64+0xe0], R3 ;  /* 0x0000e00306000986 */ /* 0x0005e8000c10192c */
[----:B------:R5:W-:Y:S01]  /*1b410*/  @P1 STG.E desc[UR44][R6.64+0xe4], R8 ;  /* 0x0000e40806001986 */ /* 0x000be2000c10192c */
[C---:B------:R-:W-:Y:S02]  /*1b420*/  ISETP.GT.AND P0, PT, R0.reuse, 0x41, P2 ;  /* 0x000000410000780c */ /* 0x040fe40001704270 */
[----:B------:R-:W-:Y:S01]  /*1b430*/  ISETP.GT.AND P1, PT, R0, 0x48, P3 ;  /* 0x000000480000780c */ /* 0x000fe20001f24270 */
[-C--:B--2---:R-:W-:Y:S01]  /*1b440*/  FMUL R3, R10, R2.reuse ;  /* 0x000000020a037220 */ /* 0x084fe20000400000 */
[-C--:B-----5:R-:W-:Y:S01]  /*1b450*/  FMUL R8, R9, R2.reuse ;  /* 0x0000000209087220 */ /* 0x0a0fe20000400000 */
[----:B------:R-:W-:-:S04]  /*1b460*/  FMUL R9, R235, R2 ;  /* 0x00000002eb097220 */ /* 0x000fc80000400000 */
[----:B------:R-:W-:Y:S01]  /*1b470*/  @P4 STG.E desc[UR44][R4.64+0x100], R8 ;  /* 0x0001000804004986 */ /* 0x000fe2000c10192c */
[----:B------:R-:W-:-:S03]  /*1b480*/  ISETP.GT.AND P4, PT, R0, 0x49, P3 ;  /* 0x000000490000780c */ /* 0x000fc60001f84270 */
[----:B------:R0:W-:Y:S01]  /*1b490*/  @P5 STG.E desc[UR44][R4.64+0x104], R3 ;  /* 0x0001040304005986 */ /* 0x0001e2000c10192c */
[----:B------:R-:W-:-:S03]  /*1b4a0*/  ISETP.GT.AND P5, PT, R0, 0x48, P2 ;  /* 0x000000480000780c */ /* 0x000fc600017a4270 */
[----:B------:R1:W-:Y:S01]  /*1b4b0*/  @P6 STG.E desc[UR44][R6.64+0x100], R9 ;  /* 0x0001000906006986 */ /* 0x0003e2000c10192c */
[----:B------:R-:W-:-:S03]  /*1b4c0*/  ISETP.GT.AND P6, PT, R0, 0x49, P2 ;  /* 0x000000490000780c */ /* 0x000fc600017c4270 */
[----:B------:R2:W-:Y:S01]  /*1b4d0*/  @P0 STG.E desc[UR44][R6.64+0x104], R11 ;  /* 0x0001040b06000986 */ /* 0x0005e2000c10192c */
[----:B0-----:R-:W-:-:S03]  /*1b4e0*/  FMUL R3, R234, R2 ;  /* 0x00000002ea037220 */ /* 0x001fc60000400000 */
[----:B------:R0:W-:Y:S01]  /*1b4f0*/  @P1 STG.E desc[UR44][R4.64+0x120], R13 ;  /* 0x0001200d04001986 */ /* 0x0001e2000c10192c */
[C---:B------:R-:W-:Y:S01]  /*1b500*/  ISETP.GT.AND P0, PT, R0.reuse, 0x50, P3 ;  /* 0x000000500000780c */ /* 0x040fe20001f04270 */
[----:B-1----:R-:W-:Y:S01]  /*1b510*/  FMUL R9, R233, R2 ;  /* 0x00000002e9097220 */ /* 0x002fe20000400000 */
[C---:B------:R-:W-:Y:S01]  /*1b520*/  ISETP.GT.AND P1, PT, R0.reuse, 0x51, P3 ;  /* 0x000000510000780c */ /* 0x040fe20001f24270 */
[----:B------:R1:W-:Y:S01]  /*1b530*/  @P4 STG.E desc[UR44][R4.64+0x124], R3 ;  /* 0x0001240304004986 */ /* 0x0003e2000c10192c */
[----:B------:R-:W-:-:S03]  /*1b540*/  ISETP.GT.AND P4, PT, R0, 0x50, P2 ;  /* 0x000000500000780c */ /* 0x000fc60001784270 */
[----:B------:R3:W-:Y:S01]  /*1b550*/  @P5 STG.E desc[UR44][R6.64+0x120], R9 ;  /* 0x0001200906005986 */ /* 0x0007e2000c10192c */
[----:B------:R-:W-:-:S03]  /*1b560*/  ISETP.GT.AND P5, PT, R0, 0x51, P2 ;  /* 0x000000510000780c */ /* 0x000fc600017a4270 */
[----:B------:R4:W-:Y:S01]  /*1b570*/  @P6 STG.E desc[UR44][R6.64+0x124], R15 ;  /* 0x0001240f06006986 */ /* 0x0009e2000c10192c */
[----:B------:R-:W-:Y:S01]  /*1b580*/  ISETP.GT.AND P6, PT, R0, 0x58, P3 ;  /* 0x000000580000780c */ /* 0x000fe20001fc4270 */
[-C--:B--2---:R-:W-:Y:S01]  /*1b590*/  FMUL R11, R232, R2.reuse ;  /* 0x00000002e80b7220 */ /* 0x084fe20000400000 */
[-C--:B0-----:R-:W-:Y:S01]  /*1b5a0*/  FMUL R13, R231, R2.reuse ;  /* 0x00000002e70d7220 */ /* 0x081fe20000400000 */
[----:B-1----:R-:W-:-:S03]  /*1b5b0*/  FMUL R3, R230, R2 ;  /* 0x00000002e6037220 */ /* 0x002fc60000400000 */
[----:B------:R0:W-:Y:S01]  /*1b5c0*/  @P0 STG.E desc[UR44][R4.64+0x140], R11 ;  /* 0x0001400b04000986 */ /* 0x0001e2000c10192c */
[-C--:B---3--:R-:W-:Y:S01]  /*1b5d0*/  FMUL R9, R229, R2.reuse ;  /* 0x00000002e5097220 */ /* 0x088fe20000400000 */
[----:B------:R-:W-:Y:S02]  /*1b5e0*/  ISETP.GT.AND P0, PT, R0, 0x59, P3 ;  /* 0x000000590000780c */ /* 0x000fe40001f04270 */
[----:B------:R1:W-:Y:S01]  /*1b5f0*/  @P1 STG.E desc[UR44][R4.64+0x144], R13 ;  /* 0x0001440d04001986 */ /* 0x0003e2000c10192c */
[----:B----4-:R-:W-:Y:S01]  /*1b600*/  FMUL R15, R228, R2 ;  /* 0x00000002e40f7220 */ /* 0x010fe20000400000 */
[C---:B------:R-:W-:Y:S02]  /*1b610*/  ISETP.GT.AND P1, PT, R0.reuse, 0x58, P2 ;  /* 0x000000580000780c */ /* 0x040fe40001724270 */
[----:B------:R2:W-:Y:S01]  /*1b620*/  @P4 STG.E desc[UR44][R6.64+0x140], R3 ;  /* 0x0001400306004986 */ /* 0x0005e2000c10192c */
[----:B------:R-:W-:-:S03]  /*1b630*/  ISETP.GT.AND P4, PT, R0, 0x59, P2 ;  /* 0x000000590000780c */ /* 0x000fc60001784270 */
[----:B------:R3:W-:Y:S01]  /*1b640*/  @P5 STG.E desc[UR44][R6.64+0x144], R9 ;  /* 0x0001440906005986 */ /* 0x0007e2000c10192c */
[----:B------:R-:W-:-:S03]  /*1b650*/  ISETP.GT.AND P5, PT, R0, 0x60, P3 ;  /* 0x000000600000780c */ /* 0x000fc60001fa4270 */
[----:B------:R4:W-:Y:S01]  /*1b660*/  @P6 STG.E desc[UR44][R4.64+0x160], R15 ;  /* 0x0001600f04006986 */ /* 0x0009e2000c10192c */
[----:B------:R-:W-:Y:S01]  /*1b670*/  ISETP.GT.AND P6, PT, R0, 0x61, P3 ;  /* 0x000000610000780c */ /* 0x000fe20001fc4270 */
[-C--:B0-----:R-:W-:Y:S01]  /*1b680*/  FMUL R11, R227, R2.reuse ;  /* 0x00000002e30b7220 */ /* 0x081fe20000400000 */
[-C--:B-1----:R-:W-:Y:S01]  /*1b690*/  FMUL R13, R226, R2.reuse ;  /* 0x00000002e20d7220 */ /* 0x082fe20000400000 */
[----:B--2---:R-:W-:-:S03]  /*1b6a0*/  FMUL R3, R225, R2 ;  /* 0x00000002e1037220 */ /* 0x004fc60000400000 */
[----:B------:R0:W-:Y:S01]  /*1b6b0*/  @P0 STG.E desc[UR44][R4.64+0x164], R11 ;  /* 0x0001640b04000986 */ /* 0x0001e2000c10192c */
[-C--:B---3--:R-:W-:Y:S01]  /*1b6c0*/  FMUL R9, R224, R2.reuse ;  /* 0x00000002e0097220 */ /* 0x088fe20000400000 */
[C---:B------:R-:W-:Y:S02]  /*1b6d0*/  ISETP.GT.AND P0, PT, R0.reuse, 0x60, P2 ;  /* 0x000000600000780c */ /* 0x040fe40001704270 */
        /* <DEDUP_REMOVED lines=217> */
[----:B------:R-:W-:Y:S01]  /*1c470*/  @P6 STG.E desc[UR44][R6.64+0x3a4], R15 ;  /* 0x0003a40f06006986 */ /* 0x000fe2000c10192c */
[C---:B------:R-:W-:Y:S01]  /*1c480*/  ISETP.GT.AND P6, PT, R0.reuse, 0xf8, P3 ;  /* 0x000000f80000780c */ /* 0x040fe20001fc4270 */
[-C--:B0-----:R-:W-:Y:S01]  /*1c490*/  FMUL R11, R23, R2.reuse ;  /* 0x00000002170b7220 */ /* 0x081fe20000400000 */
[----:B------:R-:W-:Y:S01]  /*1c4a0*/  ISETP.GT.AND P3, PT, R0, 0xf9, P3 ;  /* 0x000000f90000780c */ /* 0x000fe20001f64270 */
[-C--:B-1----:R-:W-:Y:S01]  /*1c4b0*/  FMUL R13, R22, R2.reuse ;  /* 0x00000002160d7220 */ /* 0x082fe20000400000 */
[-C--:B--2---:R-:W-:Y:S02]  /*1c4c0*/  FMUL R3, R21, R2.reuse ;  /* 0x0000000215037220 */ /* 0x084fe40000400000 */
[----:B------:R0:W-:Y:S01]  /*1c4d0*/  @P0 STG.E desc[UR44][R4.64+0x3c0], R11 ;  /* 0x0003c00b04000986 */ /* 0x0001e2000c10192c */
[----:B---3--:R-:W-:-:S03]  /*1c4e0*/  FMUL R9, R20, R2 ;  /* 0x0000000214097220 */ /* 0x008fc60000400000 */
[----:B------:R1:W-:Y:S04]  /*1c4f0*/  @P1 STG.E desc[UR44][R4.64+0x3c4], R13 ;  /* 0x0003c40d04001986 */ /* 0x0003e8000c10192c */
[----:B------:R2:W-:Y:S01]  /*1c500*/  @P4 STG.E desc[UR44][R6.64+0x3c0], R3 ;  /* 0x0003c00306004986 */ /* 0x0005e2000c10192c */
[----:B------:R-:W-:Y:S01]  /*1c510*/  ISETP.GT.AND P4, PT, R0, 0xf8, P2 ;  /* 0x000000f80000780c */ /* 0x000fe20001784270 */
[-C--:B0-----:R-:W-:Y:S02]  /*1c520*/  FMUL R11, R19, R2.reuse ;  /* 0x00000002130b7220 */ /* 0x081fe40000400000 */
[----:B------:R0:W-:Y:S01]  /*1c530*/  @P5 STG.E desc[UR44][R6.64+0x3c4], R9 ;  /* 0x0003c40906005986 */ /* 0x0001e2000c10192c */
[----:B------:R-:W-:Y:S02]  /*1c540*/  @P3 IMAD.MOV.U32 R10, RZ, RZ, R4 ;  /* 0x000000ffff0a3224 */ /* 0x000fe400078e0004 */
[-C--:B-1----:R-:W-:Y:S01]  /*1c550*/  FMUL R13, R18, R2.reuse ;  /* 0x00000002120d7220 */ /* 0x082fe20000400000 */
[----:B------:R1:W-:Y:S01]  /*1c560*/  @P6 STG.E desc[UR44][R4.64+0x3e0], R11 ;  /* 0x0003e00b04006986 */ /* 0x0003e2000c10192c */
[----:B------:R-:W-:Y:S01]  /*1c570*/  ISETP.GT.AND P1, PT, R17, 0x80, PT ;  /* 0x000000801100780c */ /* 0x000fe20003f24270 */
[----:B------:R-:W-:Y:S01]  /*1c580*/  USHF.L.U64.HI UR11, UR8, 0x9, UR9 ;  /* 0x00000009080b7899 */ /* 0x000fe20008010209 */
[----:B------:R-:W-:Y:S01]  /*1c590*/  ISETP.GT.AND P2, PT, R0, 0xf9, P2 ;  /* 0x000000f90000780c */ /* 0x000fe20001744270 */
[----:B--2---:R-:W-:Y:S01]  /*1c5a0*/  FMUL R3, R14, R2 ;  /* 0x000000020e037220 */ /* 0x004fe20000400000 */
[----:B0-----:R-:W-:Y:S01]  /*1c5b0*/  IMAD.U32 R9, RZ, RZ, UR12 ;  /* 0x0000000cff097e24 */ /* 0x001fe2000f8e00ff */
[----:B-1----:R-:W-:-:S02]  /*1c5c0*/  @P3 MOV R11, R5 ;  /* 0x00000005000b3202 */ /* 0x002fc40000000f00 */
[----:B------:R-:W-:-:S03]  /*1c5d0*/  ISETP.GT.AND P0, PT, R17, 0x88, PT ;  /* 0x000000881100780c */ /* 0x000fc60003f04270 */
[----:B------:R0:W-:Y:S01]  /*1c5e0*/  @P3 STG.E desc[UR44][R10.64+0x3e4], R13 ;  /* 0x0003e40d0a003986 */ /* 0x0001e2000c10192c */
[----:B------:R-:W-:Y:S01]  /*1c5f0*/  ISETP.GT.AND P3, PT, R0, RZ, P1 ;  /* 0x000000ff0000720c */ /* 0x000fe20000f64270 */
[-C--:B------:R-:W-:Y:S01]  /*1c600*/  FMUL R15, R12, R2.reuse ;  /* 0x000000020c0f7220 */ /* 0x080fe20000400000 */
[----:B------:R-:W-:Y:S01]  /*1c610*/  MOV R17, UR11 ;  /* 0x0000000b00117c02 */ /* 0x000fe20008000f00 */
[----:B------:R1:W-:Y:S01]  /*1c620*/  @P4 STG.E desc[UR44][R6.64+0x3e0], R3 ;  /* 0x0003e00306004986 */ /* 0x0003e2000c10192c */
[C---:B------:R-:W-:Y:S02]  /*1c630*/  IADD3 R8, P5, P6, R4.reuse, UR5, R9 ;  /* 0x0000000504087c10 */ /* 0x040fe4000febe009 */
[----:B------:R-:W-:Y:S02]  /*1c640*/  IADD3 R4, P4, R4, UR12, RZ ;  /* 0x0000000c04047c10 */ /* 0x000fe4000ff9e0ff */
[C---:B------:R-:W-:Y:S01]  /*1c650*/  IADD3.X R9, R5.reuse, UR4, R17, P5, P6 ;  /* 0x0000000405097c10 */ /* 0x040fe2000afec411 */
[----:B------:R2:W-:Y:S01]  /*1c660*/  @P2 STG.E desc[UR44][R6.64+0x3e4], R15 ;  /* 0x0003e40f06002986 */ /* 0x0005e2000c10192c */
[----:B------:R-:W-:Y:S01]  /*1c670*/  ISETP.GT.AND P5, PT, R0, 0x1, P1 ;  /* 0x000000010000780c */ /* 0x000fe20000fa4270 */
[----:B0-----:R-:W-:Y:S01]  /*1c680*/  FMUL R13, R24, R2 ;  /* 0x00000002180d7220 */ /* 0x001fe20000400000 */
[----:B------:R-:W-:-:S02]  /*1c690*/  IADD3.X R5, R5, UR11, RZ, P4, !PT ;  /* 0x0000000b05057c10 */ /* 0x000fc4000a7fe4ff */
[C---:B------:R-:W-:Y:S02]  /*1c6a0*/  ISETP.GT.AND P2, PT, R0.reuse, RZ, P0 ;  /* 0x000000ff0000720c */ /* 0x040fe40000744270 */
[----:B------:R-:W-:Y:S01]  /*1c6b0*/  ISETP.GT.AND P4, PT, R0, 0x1, P0 ;  /* 0x000000010000780c */ /* 0x000fe20000784270 */
[----:B------:R0:W-:Y:S01]  /*1c6c0*/  @P3 STG.E desc[UR44][R4.64], R13 ;  /* 0x0000000d04003986 */ /* 0x0001e2000c10192c */
[----:B------:R-:W-:Y:S02]  /*1c6d0*/  IADD3 R10, P6, R4, UR5, RZ ;  /* 0x00000005040a7c10 */ /* 0x000fe4000ffde0ff */
[----:B------:R-:W-:Y:S01]  /*1c6e0*/  ISETP.GT.AND P3, PT, R0, 0x8, P1 ;  /* 0x000000080000780c */ /* 0x000fe20000f64270 */
[-C--:B------:R-:W-:Y:S01]  /*1c6f0*/  FMUL R25, R25, R2.reuse ;  /* 0x0000000219197220 */ /* 0x080fe20000400000 */
[----:B------:R-:W-:Y:S01]  /*1c700*/  IADD3.X R11, R5, UR4, RZ, P6, !PT ;  /* 0x00000004050b7c10 */ /* 0x000fe2000b7fe4ff */
[-C--:B-1----:R-:W-:Y:S01]  /*1c710*/  FMUL R3, R26, R2.reuse ;  /* 0x000000021a037220 */ /* 0x082fe20000400000 */
[-C--:B------:R-:W-:Y:S01]  /*1c720*/  FMUL R27, R27, R2.reuse ;  /* 0x000000021b1b7220 */ /* 0x080fe20000400000 */
[----:B--2---:R-:W-:Y:S01]  /*1c730*/  FMUL R15, R28, R2 ;  /* 0x000000021c0f7220 */ /* 0x004fe20000400000 */
[----:B------:R-:W-:Y:S01]  /*1c740*/  @P5 STG.E desc[UR44][R4.64+0x4], R25 ;  /* 0x0000041904005986 */ /* 0x000fe2000c10192c */
[----:B------:R-:W-:-:S03]  /*1c750*/  ISETP.GT.AND P5, PT, R0, 0x9, P1 ;  /* 0x000000090000780c */ /* 0x000fc60000fa4270 */
[----:B------:R1:W-:Y:S01]  /*1c760*/  @P2 STG.E desc[UR44][R10.64], R3 ;  /* 0x000000030a002986 */ /* 0x0003e2000c10192c */
[----:B------:R-:W-:-:S03]  /*1c770*/  ISETP.GT.AND P2, PT, R0, 0x8, P0 ;  /* 0x000000080000780c */ /* 0x000fc60000744270 */
[----:B------:R2:W-:Y:S01]  /*1c780*/  @P4 STG.E desc[UR44][R10.64+0x4], R27 ;  /* 0x0000041b0a004986 */ /* 0x0005e2000c10192c */
[----:B------:R-:W-:-:S03]  /*1c790*/  FMUL R29, R29, R2 ;  /* 0x000000021d1d7220 */ /* 0x000fc60000400000 */
[----:B------:R-:W-:Y:S01]  /*1c7a0*/  @P3 STG.E desc[UR44][R4.64+0x20], R15 ;  /* 0x0000200f04003986 */ /* 0x000fe2000c10192c */
[----:B------:R-:W-:Y:S01]  /*1c7b0*/  IADD3 R6, P3, R4, UR5, RZ ;  /* 0x0000000504067c10 */ /* 0x000fe2000ff7e0ff */
[----:B0-----:R-:W-:Y:S01]  /*1c7c0*/  FMUL R13, R30, R2 ;  /* 0x000000021e0d7220 */ /* 0x001fe20000400000 */
[C---:B------:R-:W-:Y:S02]  /*1c7d0*/  ISETP.GT.AND P6, PT, R0.reuse, 0x10, P0 ;  /* 0x000000100000780c */ /* 0x040fe400007c4270 */
[----:B------:R-:W-:Y:S01]  /*1c7e0*/  IADD3.X R7, R5, UR4, RZ, P3, !PT ;  /* 0x0000000405077c10 */ /* 0x000fe20009ffe4ff */
[----:B------:R-:W-:Y:S01]  /*1c7f0*/  @P5 STG.E desc[UR44][R4.64+0x24], R29 ;  /* 0x0000241d04005986 */ /* 0x000fe2000c10192c */
[C---:B------:R-:W-:Y:S02]  /*1c800*/  ISETP.GT.AND P4, PT, R0.reuse, 0x9, P0 ;  /* 0x000000090000780c */ /* 0x040fe40000784270 */
[C---:B------:R-:W-:Y:S01]  /*1c810*/  ISETP.GT.AND P3, PT, R0.reuse, 0x10, P1 ;  /* 0x000000100000780c */ /* 0x040fe20000f64270 */
[----:B------:R0:W-:Y:S01]  /*1c820*/  @P2 STG.E desc[UR44][R6.64+0x20], R13 ;  /* 0x0000200d06002986 */ /* 0x0001e2000c10192c */
[----:B------:R-:W-:-:S02]  /*1c830*/  ISETP.GT.AND P5, PT, R0, 0x11, P1 ;  /* 0x000000110000780c */ /* 0x000fc40000fa4270 */
[----:B------:R-:W-:Y:S01]  /*1c840*/  ISETP.GT.AND P2, PT, R0, 0x11, P0 ;  /* 0x000000110000780c */ /* 0x000fe20000744270 */
[-C--:B------:R-:W-:Y:S01]  /*1c850*/  FMUL R31, R31, R2.reuse ;  /* 0x000000021f1f7220 */ /* 0x080fe20000400000 */
[-C--:B-1----:R-:W-:Y:S01]  /*1c860*/  FMUL R3, R32, R2.reuse ;  /* 0x0000000220037220 */ /* 0x082fe20000400000 */
[-C--:B------:R-:W-:Y:S01]  /*1c870*/  FMUL R33, R33, R2.reuse ;  /* 0x0000000221217220 */ /* 0x080fe20000400000 */
[-C--:B--2---:R-:W-:Y:S01]  /*1c880*/  FMUL R11, R34, R2.reuse ;  /* 0x00000002220b7220 */ /* 0x084fe20000400000 */
[----:B0-----:R-:W-:Y:S01]  /*1c890*/  @P6 IMAD.MOV.U32 R6, RZ, RZ, R8 ;  /* 0x000000ffff066224 */ /* 0x001fe200078e0008 */
[----:B------:R-:W-:Y:S01]  /*1c8a0*/  @P6 MOV R7, R9 ;  /* 0x0000000900076202 */ /* 0x000fe20000000f00 */
[----:B------:R-:W-:Y:S01]  /*1c8b0*/  @P4 STG.E desc[UR44][R8.64+0x24], R31 ;  /* 0x0000241f08004986 */ /* 0x000fe2000c10192c */
[----:B------:R-:W-:-:S03]  /*1c8c0*/  FMUL R35, R35, R2 ;  /* 0x0000000223237220 */ /* 0x000fc60000400000 */
[----:B------:R-:W-:Y:S04]  /*1c8d0*/  @P3 STG.E desc[UR44][R4.64+0x40], R3 ;  /* 0x0000400304003986 */ /* 0x000fe8000c10192c */
[----:B------:R-:W-:Y:S01]  /*1c8e0*/  @P5 STG.E desc[UR44][R4.64+0x44], R33 ;  /* 0x0000442104005986 */ /* 0x000fe2000c10192c */
[----:B------:R-:W-:-:S03]  /*1c8f0*/  ISETP.GT.AND P5, PT, R0, 0x18, P0 ;  /* 0x000000180000780c */ /* 0x000fc600007a4270 */
[----:B------:R0:W-:Y:S01]  /*1c900*/  @P6 STG.E desc[UR44][R6.64+0x40], R11 ;  /* 0x0000400b06006986 */ /* 0x0001e2000c10192c */
[C---:B------:R-:W-:Y:S02]  /*1c910*/  ISETP.GT.AND P3, PT, R0.reuse, 0x18, P1 ;  /* 0x000000180000780c */ /* 0x040fe40000f64270 */
[----:B------:R-:W-:Y:S01]  /*1c920*/  ISETP.GT.AND P4, PT, R0, 0x19, P1 ;  /* 0x000000190000780c */ /* 0x000fe20000f84270 */
[----:B0-----:R-:W-:Y:S01]  /*1c930*/  @P2 IMAD.MOV.U32 R6, RZ, RZ, R8 ;  /* 0x000000ffff062224 */ /* 0x001fe200078e0008 */
[----:B------:R-:W-:-:S05]  /*1c940*/  @P2 MOV R7, R9 ;  /* 0x0000000900072202 */ /* 0x000fca0000000f00 */
[----:B------:R0:W-:Y:S01]  /*1c950*/  @P2 STG.E desc[UR44][R6.64+0x44], R35 ;  /* 0x0000442306002986 */ /* 0x0001e2000c10192c */
[----:B------:R-:W-:Y:S01]  /*1c960*/  ISETP.GT.AND P2, PT, R0, 0x19, P0 ;  /* 0x000000190000780c */ /* 0x000fe20000744270 */
[-C--:B------:R-:W-:Y:S01]  /*1c970*/  FMUL R13, R36, R2.reuse ;  /* 0x00000002240d7220 */ /* 0x080fe20000400000 */
[-C--:B------:R-:W-:Y:S01]  /*1c980*/  FMUL R37, R37, R2.reuse ;  /* 0x0000000225257220 */ /* 0x080fe20000400000 */
[-C--:B------:R-:W-:Y:S01]  /*1c990*/  FMUL R3, R38, R2.reuse ;  /* 0x0000000226037220 */ /* 0x080fe20000400000 */
[C---:B------:R-:W-:Y:S02]  /*1c9a0*/  ISETP.GT.AND P6, PT, R0.reuse, 0x21, P1 ;  /* 0x000000210000780c */ /* 0x040fe40000fc4270 */
[----:B------:R-:W-:Y:S01]  /*1c9b0*/  @P3 STG.E desc[UR44][R4.64+0x60], R13 ;  /* 0x0000600d04003986 */ /* 0x000fe2000c10192c */
[--C-:B0-----:R-:W-:Y:S01]  /*1c9c0*/  @P5 IMAD.MOV.U32 R6, RZ, RZ, R8.reuse ;  /* 0x000000ffff065224 */ /* 0x101fe200078e0008 */
[-C--:B------:R-:W-:Y:S02]  /*1c9d0*/  @P5 MOV R7, R9.reuse ;  /* 0x0000000900075202 */ /* 0x080fe40000000f00 */
[----:B------:R-:W-:Y:S01]  /*1c9e0*/  @P4 STG.E desc[UR44][R4.64+0x64], R37 ;  /* 0x0000642504004986 */ /* 0x000fe2000c10192c */
[C---:B------:R-:W-:Y:S01]  /*1c9f0*/  ISETP.GT.AND P3, PT, R0.reuse, 0x20, P1 ;  /* 0x000000200000780c */ /* 0x040fe20000f64270 */
[-C--:B------:R-:W-:Y:S01]  /*1ca00*/  FMUL R39, R39, R2.reuse ;  /* 0x0000000227277220 */ /* 0x080fe20000400000 */
[----:B------:R-:W-:Y:S01]  /*1ca10*/  ISETP.GT.AND P4, PT, R0, 0x20, P0 ;  /* 0x000000200000780c */ /* 0x000fe20000784270 */
[----:B------:R0:W-:Y:S01]  /*1ca20*/  @P5 STG.E desc[UR44][R6.64+0x60], R3 ;  /* 0x0000600306005986 */ /* 0x0001e2000c10192c */
[-C--:B------:R-:W-:Y:S01]  /*1ca30*/  FMUL R11, R40, R2.reuse ;  /* 0x00000002280b7220 */ /* 0x080fe20000400000 */
[----:B------:R-:W-:Y:S01]  /*1ca40*/  FMUL R41, R41, R2 ;  /* 0x0000000229297220 */ /* 0x000fe20000400000 */
[----:B0-----:R-:W-:Y:S01]  /*1ca50*/  @P2 IMAD.MOV.U32 R6, RZ, RZ, R8 ;  /* 0x000000ffff062224 */ /* 0x001fe200078e0008 */
[----:B------:R-:W-:-:S05]  /*1ca60*/  @P2 MOV R7, R9 ;  /* 0x0000000900072202 */ /* 0x000fca0000000f00 */
[----:B------:R0:W-:Y:S01]  /*1ca70*/  @P2 STG.E desc[UR44][R6.64+0x64], R39 ;  /* 0x0000642706002986 */ /* 0x0001e2000c10192c */
[----:B------:R-:W-:Y:S01]  /*1ca80*/  ISETP.GT.AND P2, PT, R0, 0x21, P0 ;  /* 0x000000210000780c */ /* 0x000fe20000744270 */
[----:B------:R-:W-:Y:S01]  /*1ca90*/  FMUL R13, R42, R2 ;  /* 0x000000022a0d7220 */ /* 0x000fe20000400000 */
[C---:B------:R-:W-:Y:S01]  /*1caa0*/  ISETP.GT.AND P5, PT, R0.reuse, 0x29, P1 ;  /* 0x000000290000780c */ /* 0x040fe20000fa4270 */
[----:B------:R1:W-:Y:S01]  /*1cab0*/  @P3 STG.E desc[UR44][R4.64+0x80], R11 ;  /* 0x0000800b04003986 */ /* 0x0003e2000c10192c */
[----:B------:R-:W-:-:S03]  /*1cac0*/  ISETP.GT.AND P3, PT, R0, 0x28, P1 ;  /* 0x000000280000780c */ /* 0x000fc60000f64270 */
[----:B------:R-:W-:Y:S01]  /*1cad0*/  @P6 STG.E desc[UR44][R4.64+0x84], R41 ;  /* 0x0000842904006986 */ /* 0x000fe2000c10192c */
[----:B------:R-:W-:Y:S01]  /*1cae0*/  ISETP.GT.AND P6, PT, R0, 0x28, P0 ;  /* 0x000000280000780c */ /* 0x000fe200007c4270 */
[----:B0-----:R-:W-:Y:S01]  /*1caf0*/  @P4 IMAD.MOV.U32 R6, RZ, RZ, R8 ;  /* 0x000000ffff064224 */ /* 0x001fe200078e0008 */
[----:B------:R-:W-:Y:S01]  /*1cb00*/  @P4 MOV R7, R9 ;  /* 0x0000000900074202 */ /* 0x000fe20000000f00 */
[-C--:B------:R-:W-:Y:S01]  /*1cb10*/  FMUL R43, R43, R2.reuse ;  /* 0x000000022b2b7220 */ /* 0x080fe20000400000 */
[----:B------:R-:W-:-:S03]  /*1cb20*/  FMUL R45, R45, R2 ;  /* 0x000000022d2d7220 */ /* 0x000fc60000400000 */
[----:B------:R0:W-:Y:S01]  /*1cb30*/  @P4 STG.E desc[UR44][R6.64+0x80], R13 ;  /* 0x0000800d06004986 */ /* 0x0001e2000c10192c */
[----:B------:R-:W-:Y:S01]  /*1cb40*/  ISETP.GT.AND P4, PT, R0, 0x29, P0 ;  /* 0x000000290000780c */ /* 0x000fe20000784270 */
[-C--:B------:R-:W-:Y:S01]  /*1cb50*/  FMUL R3, R44, R2.reuse ;  /* 0x000000022c037220 */ /* 0x080fe20000400000 */
[----:B-1----:R-:W-:Y:S01]  /*1cb60*/  FMUL R11, R46, R2 ;  /* 0x000000022e0b7220 */ /* 0x002fe20000400000 */
[----:B0-----:R-:W-:Y:S01]  /*1cb70*/  @P2 IMAD.MOV.U32 R6, RZ, RZ, R8 ;  /* 0x000000ffff062224 */ /* 0x001fe200078e0008 */
[----:B------:R-:W-:-:S05]  /*1cb80*/  @P2 MOV R7, R9 ;  /* 0x0000000900072202 */ /* 0x000fca0000000f00 */
[----:B------:R0:W-:Y:S04]  /*1cb90*/  @P2 STG.E desc[UR44][R6.64+0x84], R43 ;  /* 0x0000842b06002986 */ /* 0x0001e8000c10192c */
[----:B------:R-:W-:Y:S01]  /*1cba0*/  @P5 STG.E desc[UR44][R4.64+0xa4], R45 ;  /* 0x0000a42d04005986 */ /* 0x000fe2000c10192c */
[----:B------:R-:W-:-:S03]  /*1cbb0*/  ISETP.GT.AND P5, PT, R0, 0x31, P1 ;  /* 0x000000310000780c */ /* 0x000fc60000fa4270 */
[----:B------:R1:W-:Y:S01]  /*1cbc0*/  @P3 STG.E desc[UR44][R4.64+0xa0], R3 ;  /* 0x0000a00304003986 */ /* 0x0003e2000c10192c */
[C---:B------:R-:W-:Y:S01]  /*1cbd0*/  ISETP.GT.AND P3, PT, R0.reuse, 0x30, P0 ;  /* 0x000000300000780c */ /* 0x040fe20000764270 */
[--C-:B0-----:R-:W-:Y:S01]  /*1cbe0*/  @P6 IMAD.MOV.U32 R6, RZ, RZ, R8.reuse ;  /* 0x000000ffff066224 */ /* 0x101fe200078e0008 */
[-C--:B------:R-:W-:Y:S02]  /*1cbf0*/  @P6 MOV R7, R9.reuse ;  /* 0x0000000900076202 */ /* 0x080fe40000000f00 */
[C---:B------:R-:W-:Y:S01]  /*1cc00*/  ISETP.GT.AND P2, PT, R0.reuse, 0x30, P1 ;  /* 0x000000300000780c */ /* 0x040fe20000f44270 */
[-C--:B------:R-:W-:Y:S02]  /*1cc10*/  FMUL R47, R47, R2.reuse ;  /* 0x000000022f2f7220 */ /* 0x080fe40000400000 */
[----:B------:R0:W-:Y:S01]  /*1cc20*/  @P6 STG.E desc[UR44][R6.64+0xa0], R11 ;  /* 0x0000a00b06006986 */ /* 0x0001e2000c10192c */
[-C--:B------:R-:W-:Y:S01]  /*1cc30*/  FMUL R49, R49, R2.reuse ;  /* 0x0000000231317220 */ /* 0x080fe20000400000 */
[----:B------:R-:W-:Y:S01]  /*1cc40*/  ISETP.GT.AND P6, PT, R0, 0x31, P0 ;  /* 0x000000310000780c */ /* 0x000fe200007c4270 */
[-C--:B------:R-:W-:Y:S01]  /*1cc50*/  FMUL R13, R48, R2.reuse ;  /* 0x00000002300d7220 */ /* 0x080fe20000400000 */
[----:B-1----:R-:W-:Y:S01]  /*1cc60*/  FMUL R3, R50, R2 ;  /* 0x0000000232037220 */ /* 0x002fe20000400000 */
[----:B0-----:R-:W-:Y:S01]  /*1cc70*/  @P4 IMAD.MOV.U32 R6, RZ, RZ, R8 ;  /* 0x000000ffff064224 */ /* 0x001fe200078e0008 */
[----:B------:R-:W-:-:S05]  /*1cc80*/  @P4 MOV R7, R9 ;  /* 0x0000000900074202 */ /* 0x000fca0000000f00 */
[----:B------:R0:W-:Y:S04]  /*1cc90*/  @P4 STG.E desc[UR44][R6.64+0xa4], R47 ;  /* 0x0000a42f06004986 */ /* 0x0001e8000c10192c */
[----:B------:R-:W-:Y:S01]  /*1cca0*/  @P5 STG.E desc[UR44][R4.64+0xc4], R49 ;  /* 0x0000c43104005986 */ /* 0x000fe2000c10192c */
[C---:B------:R-:W-:Y:S02]  /*1ccb0*/  ISETP.GT.AND P5, PT, R0.reuse, 0x38, P0 ;  /* 0x000000380000780c */ /* 0x040fe400007a4270 */
[----:B------:R-:W-:Y:S01]  /*1ccc0*/  ISETP.GT.AND P4, PT, R0, 0x38, P1 ;  /* 0x000000380000780c */ /* 0x000fe20000f84270 */
[----:B------:R1:W-:Y:S01]  /*1ccd0*/  @P2 STG.E desc[UR44][R4.64+0xc0], R13 ;  /* 0x0000c00d04002986 */ /* 0x0003e2000c10192c */
[----:B0-----:R-:W-:Y:S01]  /*1cce0*/  @P3 IMAD.MOV.U32 R6, RZ, RZ, R8 ;  /* 0x000000ffff063224 */ /* 0x001fe200078e0008 */
[----:B------:R-:W-:-:S02]  /*1ccf0*/  @P3 MOV R7, R9 ;  /* 0x0000000900073202 */ /* 0x000fc40000000f00 */
[C---:B------:R-:W-:Y:S01]  /*1cd00*/  ISETP.GT.AND P2, PT, R0.reuse, 0x39, P1 ;  /* 0x000000390000780c */ /* 0x040fe20000f44270 */
[-C--:B------:R-:W-:Y:S02]  /*1cd10*/  FMUL R51, R51, R2.reuse ;  /* 0x0000000233337220 */ /* 0x080fe40000400000 */
[----:B------:R0:W-:Y:S01]  /*1cd20*/  @P3 STG.E desc[UR44][R6.64+0xc0], R3 ;  /* 0x0000c00306003986 */ /* 0x0001e2000c10192c */
[----:B------:R-:W-:Y:S01]  /*1cd30*/  ISETP.GT.AND P3, PT, R0, 0x39, P0 ;  /* 0x000000390000780c */ /* 0x000fe20000764270 */
[-C--:B------:R-:W-:Y:S01]  /*1cd40*/  FMUL R11, R52, R2.reuse ;  /* 0x00000002340b7220 */ /* 0x080fe20000400000 */
[-C--:B------:R-:W-:Y:S01]  /*1cd50*/  FMUL R53, R53, R2.reuse ;  /* 0x0000000235357220 */ /* 0x080fe20000400000 */
[----:B-1----:R-:W-:Y:S01]  /*1cd60*/  FMUL R13, R54, R2 ;  /* 0x00000002360d7220 */ /* 0x002fe20000400000 */
[----:B0-----:R-:W-:Y:S01]  /*1cd70*/  @P6 IMAD.MOV.U32 R6, RZ, RZ, R8 ;  /* 0x000000ffff066224 */ /* 0x001fe200078e0008 */
[----:B------:R-:W-:-:S05]  /*1cd80*/  @P6 MOV R7, R9 ;  /* 0x0000000900076202 */ /* 0x000fca0000000f00 */
[----:B------:R0:W-:Y:S01]  /*1cd90*/  @P6 STG.E desc[UR44][R6.64+0xc4], R51 ;  /* 0x0000c43306006986 */ /* 0x0001e2000c10192c */
[C---:B------:R-:W-:Y:S01]  /*1cda0*/  ISETP.GT.AND P6, PT, R0.reuse, 0x41, P1 ;  /* 0x000000410000780c */ /* 0x040fe20000fc4270 */
[----:B------:R-:W-:Y:S02]  /*1cdb0*/  FMUL R55, R55, R2 ;  /* 0x0000000237377220 */ /* 0x000fe40000400000 */
[----:B------:R-:W-:Y:S01]  /*1cdc0*/  @P4 STG.E desc[UR44][R4.64+0xe0], R11 ;  /* 0x0000e00b04004986 */ /* 0x000fe2000c10192c */
[----:B------:R-:W-:-:S03]  /*1cdd0*/  ISETP.GT.AND P4, PT, R0, 0x40, P1 ;  /* 0x000000400000780c */ /* 0x000fc60000f84270 */
[----:B------:R-:W-:Y:S01]  /*1cde0*/  @P2 STG.E desc[UR44][R4.64+0xe4], R53 ;  /* 0x0000e43504002986 */ /* 0x000fe2000c10192c */
[----:B0-----:R-:W-:Y:S01]  /*1cdf0*/  @P5 IMAD.MOV.U32 R6, RZ, RZ, R8 ;  /* 0x000000ffff065224 */ /* 0x001fe200078e0008 */
[----:B------:R-:W-:Y:S02]  /*1ce00*/  @P5 MOV R7, R9 ;  /* 0x0000000900075202 */ /* 0x000fe40000000f00 */
[----:B------:R-:W-:-:S03]  /*1ce10*/  ISETP.GT.AND P2, PT, R0, 0x40, P0 ;  /* 0x000000400000780c */ /* 0x000fc60000744270 */
[----:B------:R0:W-:Y:S01]  /*1ce20*/  @P5 STG.E desc[UR44][R6.64+0xe0], R13 ;  /* 0x0000e00d06005986 */ /* 0x0001e2000c10192c */
[-C--:B------:R-:W-:Y:S01]  /*1ce30*/  FMUL R57, R57, R2.reuse ;  /* 0x0000000239397220 */ /* 0x080fe20000400000 */
[----:B------:R-:W-:Y:S01]  /*1ce40*/  FMUL R3, R56, R2 ;  /* 0x0000000238037220 */ /* 0x000fe20000400000 */
[----:B0-----:R-:W-:Y:S01]  /*1ce50*/  @P3 IMAD.MOV.U32 R6, RZ, RZ, R8 ;  /* 0x000000ffff063224 */ /* 0x001fe200078e0008 */
[----:B------:R-:W-:-:S05]  /*1ce60*/  @P3 MOV R7, R9 ;  /* 0x0000000900073202 */ /* 0x000fca0000000f00 */
[----:B------:R0:W-:Y:S01]  /*1ce70*/  @P3 STG.E desc[UR44][R6.64+0xe4], R55 ;  /* 0x0000e43706003986 */ /* 0x0001e2000c10192c */
[----:B------:R-:W-:Y:S01]  /*1ce80*/  ISETP.GT.AND P3, PT, R0, 0x41, P0 ;  /* 0x000000410000780c */ /* 0x000fe20000764270 */
[----:B------:R-:W-:Y:S02]  /*1ce90*/  FMUL R11, R58, R2 ;  /* 0x000000023a0b7220 */ /* 0x000fe40000400000 */
        /* <DEDUP_REMOVED lines=16> */
[----:B------:R-:W-:-:S03]  /*1cfa0*/  FMUL R63, R63, R2 ;  /* 0x000000023f3f7220 */ /* 0x000fc60000400000 */
[----:B------:R-:W-:Y:S01]  /*1cfb0*/  @P4 STG.E desc[UR44][R4.64+0x124], R61 ;  /* 0x0001243d04004986 */ /* 0x000fe2000c10192c */
[----:B------:R-:W-:-:S03]  /*1cfc0*/  ISETP.GT.AND P4, PT, R0, 0x51, P1 ;  /* 0x000000510000780c */ /* 0x000fc60000f84270 */
[----:B------:R-:W-:Y:S01]  /*1cfd0*/  @P5 STG.E desc[UR44][R4.64+0x120], R13 ;  /* 0x0001200d04005986 */ /* 0x000fe2000c10192c */
[----:B0-----:R-:W-:Y:S01]  /*1cfe0*/  @P6 IMAD.MOV.U32 R6, RZ, RZ, R8 ;  /* 0x000000ffff066224 */ /* 0x001fe200078e0008 */
[----:B------:R-:W-:Y:S02]  /*1cff0*/  @P6 MOV R7, R9 ;  /* 0x0000000900076202 */ /* 0x000fe40000000f00 */
[----:B------:R-:W-:-:S03]  /*1d000*/  ISETP.GT.AND P5, PT, R0, 0x50, P0 ;  /* 0x000000500000780c */ /* 0x000fc600007a4270 */
[----:B------:R0:W-:Y:S01]  /*1d010*/  @P6 STG.E desc[UR44][R6.64+0x120], R3 ;  /* 0x0001200306006986 */ /* 0x0001e2000c10192c */
[----:B------:R-:W-:Y:S01]  /*1d020*/  ISETP.GT.AND P3, PT, R0, 0x50, P1 ;  /* 0x000000500000780c */ /* 0x000fe20000f64270 */
[----:B------:R-:W-:Y:S01]  /*1d030*/  FMUL R65, R65, R2 ;  /* 0x0000000241417220 */ /* 0x000fe20000400000 */
[----:B0-----:R-:W-:Y:S01]  /*1d040*/  @P2 IMAD.MOV.U32 R6, RZ, RZ, R8 ;  /* 0x000000ffff062224 */ /* 0x001fe200078e0008 */
[----:B------:R-:W-:-:S05]  /*1d050*/  @P2 MOV R7, R9 ;  /* 0x0000000900072202 */ /* 0x000fca0000000f00 */
[----:B------:R0:W-:Y:S01]  /*1d060*/  @P2 STG.E desc[UR44][R6.64+0x124], R63 ;  /* 0x0001243f06002986 */ /* 0x0001e2000c10192c */
[----:B------:R-:W-:Y:S01]  /*1d070*/  ISETP.GT.AND P2, PT, R0, 0x51, P0 ;  /* 0x000000510000780c */ /* 0x000fe20000744270 */
[-C--:B------:R-:W-:Y:S02]  /*1d080*/  FMUL R11, R64, R2.reuse ;  /* 0x00000002400b7220 */ /* 0x080fe40000400000 */
[----:B------:R-:W-:Y:S01]  /*1d090*/  @P4 STG.E desc[UR44][R4.64+0x144], R65 ;  /* 0x0001444104004986 */ /* 0x000fe2000c10192c */
[----:B------:R-:W-:Y:S01]  /*1d0a0*/  ISETP.GT.AND P4, PT, R0, 0x58, P0 ;  /* 0x000000580000780c */ /* 0x000fe20000784270 */
[-C--:B------:R-:W-:Y:S01]  /*1d0b0*/  FMUL R13, R66, R2.reuse ;  /* 0x00000002420d7220 */ /* 0x080fe20000400000 */
[C---:B------:R-:W-:Y:S01]  /*1d0c0*/  ISETP.GT.AND P6, PT, R0.reuse, 0x59, P1 ;  /* 0x000000590000780c */ /* 0x040fe20000fc4270 */
[----:B------:R1:W-:Y:S01]  /*1d0d0*/  @P3 STG.E desc[UR44][R4.64+0x140], R11 ;  /* 0x0001400b04003986 */ /* 0x0003e2000c10192c */
[----:B------:R-:W-:Y:S01]  /*1d0e0*/  ISETP.GT.AND P3, PT, R0, 0x58, P1 ;  /* 0x000000580000780c */ /* 0x000fe20000f64270 */
[----:B0-----:R-:W-:Y:S01]  /*1d0f0*/  @P5 IMAD.MOV.U32 R6, RZ, RZ, R8 ;  /* 0x000000ffff065224 */ /* 0x001fe200078e0008 */
[----:B------:R-:W-:Y:S01]  /*1d100*/  @P5 MOV R7, R9 ;  /* 0x0000000900075202 */ /* 0x000fe20000000f00 */
[----:B------:R-:W-:-:S04]  /*1d110*/  FMUL R67, R67, R2 ;  /* 0x0000000243437220 */ /* 0x000fc80000400000 */
[----:B------:R0:W-:Y:S01]  /*1d120*/  @P5 STG.E desc[UR44][R6.64+0x140], R13 ;  /* 0x0001400d06005986 */ /* 0x0001e2000c10192c */
[-C--:B------:R-:W-:Y:S01]  /*1d130*/  FMUL R3, R68, R2.reuse ;  /* 0x0000000244037220 */ /* 0x080fe20000400000 */
[-C--:B------:R-:W-:Y:S01]  /*1d140*/  FMUL R69, R69, R2.reuse ;  /* 0x0000000245457220 */ /* 0x080fe20000400000 */
[----:B-1----:R-:W-:Y:S01]  /*1d150*/  FMUL R11, R70, R2 ;  /* 0x00000002460b7220 */ /* 0x002fe20000400000 */
[----:B0-----:R-:W-:Y:S01]  /*1d160*/  @P2 IMAD.MOV.U32 R6, RZ, RZ, R8 ;  /* 0x000000ffff062224 */ /* 0x001fe200078e0008 */
[----:B------:R-:W-:-:S05]  /*1d170*/  @P2 MOV R7, R9 ;  /* 0x0000000900072202 */ /* 0x000fca0000000f00 */
[----:B------:R0:W-:Y:S01]  /*1d180*/  @P2 STG.E desc[UR44][R6.64+0x144], R67 ;  /* 0x0001444306002986 */ /* 0x0001e2000c10192c */
[----:B------:R-:W-:-:S03]  /*1d190*/  ISETP.GT.AND P2, PT, R0, 0x59, P0 ;  /* 0x000000590000780c */ /* 0x000fc60000744270 */
[----:B------:R-:W-:Y:S04]  /*1d1a0*/  @P3 STG.E desc[UR44][R4.64+0x160], R3 ;  /* 0x0001600304003986 */ /* 0x000fe8000c10192c */
[----:B------:R-:W-:Y:S01]  /*1d1b0*/  @P6 STG.E desc[UR44][R4.64+0x164], R69 ;  /* 0x0001644504006986 */ /* 0x000fe2000c10192c */
[----:B0-----:R-:W-:Y:S01]  /*1d1c0*/  @P4 MOV R6, R8 ;  /* 0x0000000800064202 */ /* 0x001fe20000000f00 */
[----:B------:R-:W-:Y:S01]  /*1d1d0*/  @P4 IMAD.MOV.U32 R7, RZ, RZ, R9 ;  /* 0x000000ffff074224 */ /* 0x000fe200078e0009 */
[----:B------:R-:W-:-:S04]  /*1d1e0*/  ISETP.GT.AND P5, PT, R0, 0x61, P1 ;  /* 0x000000610000780c */ /* 0x000fc80000fa4270 */
[----:B------:R0:W-:Y:S01]  /*1d1f0*/  @P4 STG.E desc[UR44][R6.64+0x160], R11 ;  /* 0x0001600b06004986 */ /* 0x0001e2000c10192c */
[C---:B------:R-:W-:Y:S02]  /*1d200*/  ISETP.GT.AND P4, PT, R0.reuse, 0x60, P0 ;  /* 0x000000600000780c */ /* 0x040fe40000784270 */
[C---:B------:R-:W-:Y:S01]  /*1d210*/  ISETP.GT.AND P3, PT, R0.reuse, 0x60, P1 ;  /* 0x000000600000780c */ /* 0x040fe20000f64270 */
[-C--:B------:R-:W-:Y:S01]  /*1d220*/  FMUL R71, R71, R2.reuse ;  /* 0x0000000247477220 */ /* 0x080fe20000400000 */
[----:B------:R-:W-:Y:S01]  /*1d230*/  ISETP.GT.AND P6, PT, R0, 0x61, P0 ;  /* 0x000000610000780c */ /* 0x000fe200007c4270 */
[-C--:B------:R-:W-:Y:S01]  /*1d240*/  FMUL R73, R73, R2.reuse ;  /* 0x0000000249497220 */ /* 0x080fe20000400000 */
[----:B------:R-:W-:Y:S01]  /*1d250*/  FMUL R13, R72, R2 ;  /* 0x00000002480d7220 */ /* 0x000fe20000400000 */
[----:B0-----:R-:W-:Y:S02]  /*1d260*/  @P2 MOV R6, R8 ;  /* 0x0000000800062202 */ /* 0x001fe40000000f00 */
[----:B------:R-:W-:Y:S01]  /*1d270*/  @P2 MOV R7, R9 ;  /* 0x0000000900072202 */ /* 0x000fe20000000f00 */
[----:B------:R-:W-:-:S04]  /*1d280*/  FMUL R3, R74, R2 ;  /* 0x000000024a037220 */ /* 0x000fc80000400000 */
        /* <DEDUP_REMOVED lines=11> */
[----:B0-----:R-:W-:Y:S01]  /*1d340*/  @P6 MOV R6, R8 ;  /* 0x0000000800066202 */ /* 0x001fe20000000f00 */
[----:B------:R-:W-:-:S05]  /*1d350*/  @P6 IMAD.MOV.U32 R7, RZ, RZ, R9 ;  /* 0x000000ffff076224 */ /* 0x000fca00078e0009 */
[----:B------:R0:W-:Y:S01]  /*1d360*/  @P6 STG.E desc[UR44][R6.64+0x184], R75 ;  /* 0x0001844b06006986 */ /* 0x0001e2000c10192c */
[----:B------:R-:W-:Y:S01]  /*1d370*/  ISETP.GT.AND P6, PT, R0, 0x69, P0 ;  /* 0x000000690000780c */ /* 0x000fe200007c4270 */
[-C--:B------:R-:W-:Y:S01]  /*1d380*/  FMUL R11, R76, R2.reuse ;  /* 0x000000024c0b7220 */ /* 0x080fe20000400000 */
[----:B------:R-:W-:Y:S01]  /*1d390*/  FMUL R13, R78, R2 ;  /* 0x000000024e0d7220 */ /* 0x000fe20000400000 */
[----:B------:R-:W-:Y:S01]  /*1d3a0*/  @P5 STG.E desc[UR44][R4.64+0x1a4], R77 ;  /* 0x0001a44d04005986 */ /* 0x000fe2000c10192c */
[C---:B------:R-:W-:Y:S02]  /*1d3b0*/  ISETP.GT.AND P5, PT, R0.reuse, 0x70, P0 ;  /* 0x000000700000780c */ /* 0x040fe400007a4270 */
[----:B------:R-:W-:Y:S01]  /*1d3c0*/  ISETP.GT.AND P4, PT, R0, 0x70, P1 ;  /* 0x000000700000780c */ /* 0x000fe20000f84270 */
[----:B------:R1:W-:Y:S01]  /*1d3d0*/  @P2 STG.E desc[UR44][R4.64+0x1a0], R11 ;  /* 0x0001a00b04002986 */ /* 0x0003e2000c10192c */
[----:B0-----:R-:W-:Y:S02]  /*1d3e0*/  @P3 MOV R6, R8 ;  /* 0x0000000800063202 */ /* 0x001fe40000000f00 */
        /* <DEDUP_REMOVED lines=13> */
[----:B------:R-:W-:Y:S04]  /*1d4c0*/  @P4 STG.E desc[UR44][R4.64+0x1c0], R3 ;  /* 0x0001c00304004986 */ /* 0x000fe8000c10192c */
[----:B------:R-:W-:Y:S01]  /*1d4d0*/  @P2 STG.E desc[UR44][R4.64+0x1c4], R81 ;  /* 0x0001c45104002986 */ /* 0x000fe2000c10192c */
[----:B0-----:R-:W-:Y:S01]  /*1d4e0*/  @P5 MOV R6, R8 ;  /* 0x0000000800065202 */ /* 0x001fe20000000f00 */
[----:B------:R-:W-:Y:S01]  /*1d4f0*/  @P5 IMAD.MOV.U32 R7, RZ, RZ, R9 ;  /* 0x000000ffff075224 */ /* 0x000fe200078e0009 */
[----:B------:R-:W-:-:S04]  /*1d500*/  ISETP.GT.AND P2, PT, R0, 0x78, P0 ;  /* 0x000000780000780c */ /* 0x000fc80000744270 */
[----:B------:R0:W-:Y:S01]  /*1d510*/  @P5 STG.E desc[UR44][R6.64+0x1c0], R11 ;  /* 0x0001c00b06005986 */ /* 0x0001e2000c10192c */
[----:B------:R-:W-:Y:S01]  /*1d520*/  ISETP.GT.AND P4, PT, R0, 0x78, P1 ;  /* 0x000000780000780c */ /* 0x000fe20000f84270 */
[----:B------:R-:W-:Y:S01]  /*1d530*/  FMUL R85, R85, R2 ;  /* 0x0000000255557220 */ /* 0x000fe20000400000 */
[----:B0-----:R-:W-:Y:S02]  /*1d540*/  @P3 MOV R6, R8 ;  /* 0x0000000800063202 */ /* 0x001fe40000000f00 */
[----:B------:R-:W-:-:S05]  /*1d550*/  @P3 MOV R7, R9 ;  /* 0x0000000900073202 */ /* 0x000fca0000000f00 */
        /* <DEDUP_REMOVED lines=17> */
[----:B0-----:R-:W-:Y:S01]  /*1d670*/  @P3 MOV R6, R8 ;  /* 0x0000000800063202 */ /* 0x001fe20000000f00 */
[----:B------:R-:W-:-:S05]  /*1d680*/  @P3 IMAD.MOV.U32 R7, RZ, RZ, R9 ;  /* 0x000000ffff073224 */ /* 0x000fca00078e0009 */
[----:B------:R0:W-:Y:S01]  /*1d690*/  @P3 STG.E desc[UR44][R6.64+0x1e4], R87 ;  /* 0x0001e45706003986 */ /* 0x0001e2000c10192c */
[----:B------:R-:W-:-:S03]  /*1d6a0*/  FMUL R91, R91, R2 ;  /* 0x000000025b5b7220 */ /* 0x000fc60000400000 */
[----:B------:R-:W-:Y:S01]  /*1d6b0*/  @P5 STG.E desc[UR44][R4.64+0x200], R11 ;  /* 0x0002000b04005986 */ /* 0x000fe2000c10192c */
[----:B------:R-:W-:-:S03]  /*1d6c0*/  ISETP.GT.AND P5, PT, R0, 0x88, P0 ;  /* 0x000000880000780c */ /* 0x000fc600007a4270 */
[----:B------:R-:W-:Y:S01]  /*1d6d0*/  @P4 STG.E desc[UR44][R4.64+0x204], R89 ;  /* 0x0002045904004986 */ /* 0x000fe2000c10192c */
[----:B0-----:R-:W-:Y:S02]  /*1d6e0*/  @P6 MOV R6, R8 ;  /* 0x0000000800066202 */ /* 0x001fe40000000f00 */
[----:B------:R-:W-:-:S05]  /*1d6f0*/  @P6 MOV R7, R9 ;  /* 0x0000000900076202 */ /* 0x000fca0000000f00 */
        /* <DEDUP_REMOVED lines=9> */
[----:B------:R-:W-:Y:S01]  /*1d790*/  FMUL R11, R94, R2 ;  /* 0x000000025e0b7220 */ /* 0x000fe20000400000 */
[C---:B------:R-:W-:Y:S02]  /*1d7a0*/  ISETP.GT.AND P6, PT, R0.reuse, 0x91, P1 ;  /* 0x000000910000780c */ /* 0x040fe40000fc4270 */
[----:B------:R-:W-:Y:S01]  /*1d7b0*/  @P3 STG.E desc[UR44][R4.64+0x220], R13 ;  /* 0x0002200d04003986 */ /* 0x000fe2000c10192c */
[----:B0-----:R-:W-:Y:S01]  /*1d7c0*/  @P5 MOV R6, R8 ;  /* 0x0000000800065202 */ /* 0x001fe20000000f00 */
[----:B------:R-:W-:Y:S02]  /*1d7d0*/  @P5 IMAD.MOV.U32 R7, RZ, RZ, R9 ;  /* 0x000000ffff075224 */ /* 0x000fe400078e0009 */
[----:B------:R-:W-:Y:S01]  /*1d7e0*/  @P4 STG.E desc[UR44][R4.64+0x224], R93 ;  /* 0x0002245d04004986 */ /* 0x000fe2000c10192c */
[C---:B------:R-:W-:Y:S01]  /*1d7f0*/  ISETP.GT.AND P3, PT, R0.reuse, 0x90, P1 ;  /* 0x000000900000780c */ /* 0x040fe20000f64270 */
[-C--:B------:R-:W-:Y:S01]  /*1d800*/  FMUL R95, R95, R2.reuse ;  /* 0x000000025f5f7220 */ /* 0x080fe20000400000 */
[----:B------:R-:W-:Y:S01]  /*1d810*/  ISETP.GT.AND P4, PT, R0, 0x90, P0 ;  /* 0x000000900000780c */ /* 0x000fe20000784270 */
[----:B------:R0:W-:Y:S01]  /*1d820*/  @P5 STG.E desc[UR44][R6.64+0x220], R11 ;  /* 0x0002200b06005986 */ /* 0x0001e2000c10192c */
[-C--:B------:R-:W-:Y:S01]  /*1d830*/  FMUL R3, R96, R2.reuse ;  /* 0x0000000260037220 */ /* 0x080fe20000400000 */
[----:B------:R-:W-:Y:S01]  /*1d840*/  FMUL R97, R97, R2 ;  /* 0x0000000261617220 */ /* 0x000fe20000400000 */
[----:B0-----:R-:W-:-:S02]  /*1d850*/  @P2 MOV R6, R8 ;  /* 0x0000000800062202 */ /* 0x001fc40000000f00 */
        /* <DEDUP_REMOVED lines=17> */
[----:B0-----:R-:W-:Y:S01]  /*1d970*/  @P2 MOV R6, R8 ;  /* 0x0000000800062202 */ /* 0x001fe20000000f00 */
[----:B------:R-:W-:-:S05]  /*1d980*/  @P2 IMAD.MOV.U32 R7, RZ, RZ, R9 ;  /* 0x000000ffff072224 */ /* 0x000fca00078e0009 */
[----:B------:R0:W-:Y:S04]  /*1d990*/  @P2 STG.E desc[UR44][R6.64+0x244], R99 ;  /* 0x0002446306002986 */ /* 0x0001e8000c10192c */
[----:B------:R-:W-:Y:S01]  /*1d9a0*/  @P5 STG.E desc[UR44][R4.64+0x264], R101 ;  /* 0x0002646504005986 */ /* 0x000fe2000c10192c */
[----:B------:R-:W-:-:S03]  /*1d9b0*/  ISETP.GT.AND P5, PT, R0, 0xa1, P1 ;  /* 0x000000a10000780c */ /* 0x000fc60000fa4270 */
[----:B------:R1:W-:Y:S01]  /*1d9c0*/  @P3 STG.E desc[UR44][R4.64+0x260], R11 ;  /* 0x0002600b04003986 */ /* 0x0003e2000c10192c */
[C---:B------:R-:W-:Y:S02]  /*1d9d0*/  ISETP.GT.AND P3, PT, R0.reuse, 0xa0, P0 ;  /* 0x000000a00000780c */ /* 0x040fe40000764270 */
[----:B0-----:R-:W-:Y:S02]  /*1d9e0*/  @P6 MOV R6, R8 ;  /* 0x0000000800066202 */ /* 0x001fe40000000f00 */
        /* <DEDUP_REMOVED lines=13> */
[C---:B------:R-:W-:Y:S01]  /*1dac0*/  ISETP.GT.AND P4, PT, R0.reuse, 0xa8, P1 ;  /* 0x000000a80000780c */ /* 0x040fe20000f84270 */
[----:B------:R1:W-:Y:S01]  /*1dad0*/  @P2 STG.E desc[UR44][R4.64+0x280], R13 ;  /* 0x0002800d04002986 */ /* 0x0003e2000c10192c */
[----:B0-----:R-:W-:Y:S01]  /*1dae0*/  @P3 MOV R6, R8 ;  /* 0x0000000800063202 */ /* 0x001fe20000000f00 */
[----:B------:R-:W-:Y:S01]  /*1daf0*/  @P3 IMAD.MOV.U32 R7, RZ, RZ, R9 ;  /* 0x000000ffff073224 */ /* 0x000fe200078e0009 */
[----:B------:R-:W-:Y:S01]  /*1db00*/  ISETP.GT.AND P2, PT, R0, 0xa9, P1 ;  /* 0x000000a90000780c */ /* 0x000fe20000f44270 */
[----:B------:R-:W-:-:S03]  /*1db10*/  FMUL R107, R107, R2 ;  /* 0x000000026b6b7220 */ /* 0x000fc60000400000 */
[----:B------:R0:W-:Y:S01]  /*1db20*/  @P3 STG.E desc[UR44][R6.64+0x280], R11 ;  /* 0x0002800b06003986 */ /* 0x0001e2000c10192c */
[----:B------:R-:W-:Y:S01]  /*1db30*/  ISETP.GT.AND P3, PT, R0, 0xa9, P0 ;  /* 0x000000a90000780c */ /* 0x000fe20000764270 */
[-C--:B------:R-:W-:Y:S01]  /*1db40*/  FMUL R3, R108, R2.reuse ;  /* 0x000000026c037220 */ /* 0x080fe20000400000 */
[-C--:B------:R-:W-:Y:S01]  /*1db50*/  FMUL R109, R109, R2.reuse ;  /* 0x000000026d6d7220 */ /* 0x080fe20000400000 */
[----:B-1----:R-:W-:Y:S01]  /*1db60*/  FMUL R13, R110, R2 ;  /* 0x000000026e0d7220 */ /* 0x002fe20000400000 */
[----:B0-----:R-:W-:Y:S02]  /*1db70*/  @P6 MOV R6, R8 ;  /* 0x0000000800066202 */ /* 0x001fe40000000f00 */
[----:B------:R-:W-:-:S05]  /*1db80*/  @P6 MOV R7, R9 ;  /* 0x0000000900076202 */ /* 0x000fca0000000f00 */
[----:B------:R0:W-:Y:S01]  /*1db90*/  @P6 STG.E desc[UR44][R6.64+0x284], R107 ;  /* 0x0002846b06006986 */ /* 0x0001e2000c10192c */
[C---:B------:R-:W-:Y:S01]  /*1dba0*/  ISETP.GT.AND P6, PT, R0.reuse, 0xb1, P1 ;  /* 0x000000b10000780c */ /* 0x040fe20000fc4270 */
[----:B------:R-:W-:Y:S02]  /*1dbb0*/  FMUL R111, R111, R2 ;  /* 0x000000026f6f7220 */ /* 0x000fe40000400000 */
[----:B------:R1:W-:Y:S01]  /*1dbc0*/  @P4 STG.E desc[UR44][R4.64+0x2a0], R3 ;  /* 0x0002a00304004986 */ /* 0x0003e2000c10192c */
[----:B------:R-:W-:-:S03]  /*1dbd0*/  ISETP.GT.AND P4, PT, R0, 0xb0, P1 ;  /* 0x000000b00000780c */ /* 0x000fc60000f84270 */
[----:B------:R-:W-:Y:S01]  /*1dbe0*/  @P2 STG.E desc[UR44][R4.64+0x2a4], R109 ;  /* 0x0002a46d04002986 */ /* 0x000fe2000c10192c */
[----:B0-----:R-:W-:Y:S01]  /*1dbf0*/  @P5 IMAD.MOV.U32 R6, RZ, RZ, R8 ;  /* 0x000000ffff065224 */ /* 0x001fe200078e0008 */
[----:B------:R-:W-:Y:S02]  /*1dc00*/  @P5 MOV R7, R9 ;  /* 0x0000000900075202 */ /* 0x000fe40000000f00 */
[----:B------:R-:W-:-:S03]  /*1dc10*/  ISETP.GT.AND P2, PT, R0, 0xb0, P0 ;  /* 0x000000b00000780c */ /* 0x000fc60000744270 */
[----:B------:R0:W-:Y:S01]  /*1dc20*/  @P5 STG.E desc[UR44][R6.64+0x2a0], R13 ;  /* 0x0002a00d06005986 */ /* 0x0001e2000c10192c */
[-C--:B------:R-:W-:Y:S01]  /*1dc30*/  FMUL R113, R113, R2.reuse ;  /* 0x0000000271717220 */ /* 0x080fe20000400000 */
[----:B-1----:R-:W-:Y:S01]  /*1dc40*/  FMUL R3, R112, R2 ;  /* 0x0000000270037220 */ /* 0x002fe20000400000 */
[----:B0-----:R-:W-:Y:S01]  /*1dc50*/  @P3 MOV R6, R8 ;  /* 0x0000000800063202 */ /* 0x001fe20000000f00 */
[----:B------:R-:W-:-:S05]  /*1dc60*/  @P3 IMAD.MOV.U32 R7, RZ, RZ, R9 ;  /* 0x000000ffff073224 */ /* 0x000fca00078e0009 */
[----:B------:R0:W-:Y:S01]  /*1dc70*/  @P3 STG.E desc[UR44][R6.64+0x2a4], R111 ;  /* 0x0002a46f06003986 */ /* 0x0001e2000c10192c */
[----:B------:R-:W-:Y:S01]  /*1dc80*/  ISETP.GT.AND P3, PT, R0, 0xb1, P0 ;  /* 0x000000b10000780c */ /* 0x000fe20000764270 */
[----:B------:R-:W-:Y:S02]  /*1dc90*/  FMUL R11, R114, R2 ;  /* 0x00000002720b7220 */ /* 0x000fe40000400000 */
        /* <DEDUP_REMOVED lines=44> */
[----:B0-----:R-:W-:Y:S01]  /*1df60*/  @P2 MOV R6, R8 ;  /* 0x0000000800062202 */ /* 0x001fe20000000f00 */
[----:B------:R-:W-:-:S05]  /*1df70*/  @P2 IMAD.MOV.U32 R7, RZ, RZ, R9 ;  /* 0x000000ffff072224 */ /* 0x000fca00078e0009 */
[----:B------:R0:W-:Y:S01]  /*1df80*/  @P2 STG.E desc[UR44][R6.64+0x304], R123 ;  /* 0x0003047b06002986 */ /* 0x0001e2000c10192c */
[----:B------:R-:W-:-:S03]  /*1df90*/  ISETP.GT.AND P2, PT, R0, 0xc9, P0 ;  /* 0x000000c90000780c */ /* 0x000fc60000744270 */
[----:B------:R-:W-:Y:S04]  /*1dfa0*/  @P3 STG.E desc[UR44][R4.64+0x320], R3 ;  /* 0x0003200304003986 */ /* 0x000fe8000c10192c */
[----:B------:R-:W-:Y:S01]  /*1dfb0*/  @P6 STG.E desc[UR44][R4.64+0x324], R125 ;  /* 0x0003247d04006986 */ /* 0x000fe2000c10192c */
[----:B0-----:R-:W-:Y:S02]  /*1dfc0*/  @P4 MOV R6, R8 ;  /* 0x0000000800064202 */ /* 0x001fe40000000f00 */
[----:B------:R-:W-:-:S05]  /*1dfd0*/  @P4 MOV R7, R9 ;  /* 0x0000000900074202 */ /* 0x000fca0000000f00 */
[----:B------:R0:W-:Y:S01]  /*1dfe0*/  @P4 STG.E desc[UR44][R6.64+0x320], R11 ;  /* 0x0003200b06004986 */ /* 0x0001e2000c10192c */
[C---:B------:R-:W-:Y:S02]  /*1dff0*/  ISETP.GT.AND P4, PT, R0.reuse, 0xd0, P0 ;  /* 0x000000d00000780c */ /* 0x040fe40000784270 */
[C---:B------:R-:W-:Y:S02]  /*1e000*/  ISETP.GT.AND P3, PT, R0.reuse, 0xd0, P1 ;  /* 0x000000d00000780c */ /* 0x040fe40000f64270 */
[C---:B------:R-:W-:Y:S01]  /*1e010*/  ISETP.GT.AND P5, PT, R0.reuse, 0xd1, P1 ;  /* 0x000000d10000780c */ /* 0x040fe20000fa4270 */
[-C--:B------:R-:W-:Y:S01]  /*1e020*/  FMUL R127, R127, R2.reuse ;  /* 0x000000027f7f7220 */ /* 0x080fe20000400000 */
[----:B------:R-:W-:Y:S01]  /*1e030*/  ISETP.GT.AND P6, PT, R0, 0xd1, P0 ;  /* 0x000000d10000780c */ /* 0x000fe200007c4270 */
[----:B0-----:R-:W-:Y:S01]  /*1e040*/  @P2 IMAD.MOV.U32 R6, RZ, RZ, R8 ;  /* 0x000000ffff062224 */ /* 0x001fe200078e0008 */
[----:B------:R-:W-:Y:S01]  /*1e050*/  @P2 MOV R7, R9 ;  /* 0x0000000900072202 */ /* 0x000fe20000000f00 */
[-C--:B------:R-:W-:Y:S01]  /*1e060*/  FMUL R13, R128, R2.reuse ;  /* 0x00000002800d7220 */ /* 0x080fe20000400000 */
[-C--:B------:R-:W-:Y:S01]  /*1e070*/  FMUL R129, R129, R2.reuse ;  /* 0x0000000281817220 */ /* 0x080fe20000400000 */
[----:B------:R-:W-:-:S02]  /*1e080*/  FMUL R3, R130, R2 ;  /* 0x0000000282037220 */ /* 0x000fc40000400000 */
        /* <DEDUP_REMOVED lines=16> */
[----:B------:R-:W-:Y:S01]  /*1e190*/  ISETP.GT.AND P4, PT, R0, 0xe0, P1 ;  /* 0x000000e00000780c */ /* 0x000fe20000f84270 */
[----:B------:R-:W-:Y:S01]  /*1e1a0*/  FMUL R13, R134, R2 ;  /* 0x00000002860d7220 */ /* 0x000fe20000400000 */
[----:B------:R-:W-:Y:S01]  /*1e1b0*/  @P5 STG.E desc[UR44][R4.64+0x364], R133 ;  /* 0x0003648504005986 */ /* 0x000fe2000c10192c */
[----:B------:R-:W-:-:S03]  /*1e1c0*/  ISETP.GT.AND P5, PT, R0, 0xe0, P0 ;  /* 0x000000e00000780c */ /* 0x000fc600007a4270 */
[----:B------:R1:W-:Y:S01]  /*1e1d0*/  @P2 STG.E desc[UR44][R4.64+0x360], R11 ;  /* 0x0003600b04002986 */ /* 0x0003e2000c10192c */
[----:B0-----:R-:W-:Y:S01]  /*1e1e0*/  @P3 IMAD.MOV.U32 R6, RZ, RZ, R8 ;  /* 0x000000ffff063224 */ /* 0x001fe200078e0008 */
[----:B------:R-:W-:Y:S02]  /*1e1f0*/  @P3 MOV R7, R9 ;  /* 0x0000000900073202 */ /* 0x000fe40000000f00 */
[----:B------:R-:W-:Y:S01]  /*1e200*/  ISETP.GT.AND P2, PT, R0, 0xe1, P1 ;  /* 0x000000e10000780c */ /* 0x000fe20000f44270 */
[-C--:B------:R-:W-:Y:S02]  /*1e210*/  FMUL R135, R135, R2.reuse ;  /* 0x0000000287877220 */ /* 0x080fe40000400000 */
[----:B------:R0:W-:Y:S01]  /*1e220*/  @P3 STG.E desc[UR44][R6.64+0x360], R13 ;  /* 0x0003600d06003986 */ /* 0x0001e2000c10192c */
[-C--:B------:R-:W-:Y:S01]  /*1e230*/  FMUL R3, R136, R2.reuse ;  /* 0x0000000288037220 */ /* 0x080fe20000400000 */
[----:B------:R-:W-:Y:S01]  /*1e240*/  ISETP.GT.AND P3, PT, R0, 0xe1, P0 ;  /* 0x000000e10000780c */ /* 0x000fe20000764270 */
[-C--:B------:R-:W-:Y:S01]  /*1e250*/  FMUL R137, R137, R2.reuse ;  /* 0x0000000289897220 */ /* 0x080fe20000400000 */
[----:B-1----:R-:W-:Y:S01]  /*1e260*/  FMUL R11, R138, R2 ;  /* 0x000000028a0b7220 */ /* 0x002fe20000400000 */
[----:B0-----:R-:W-:Y:S01]  /*1e270*/  @P6 MOV R6, R8 ;  /* 0x0000000800066202 */ /* 0x001fe20000000f00 */
[----:B------:R-:W-:-:S05]  /*1e280*/  @P6 IMAD.MOV.U32 R7, RZ, RZ, R9 ;  /* 0x000000ffff076224 */ /* 0x000fca00078e0009 */
[----:B------:R0:W-:Y:S04]  /*1e290*/  @P6 STG.E desc[UR44][R6.64+0x364], R135 ;  /* 0x0003648706006986 */ /* 0x0001e8000c10192c */
[----:B------:R1:W-:Y:S01]  /*1e2a0*/  @P4 STG.E desc[UR44][R4.64+0x380], R3 ;  /* 0x0003800304004986 */ /* 0x0003e2000c10192c */
[C---:B------:R-:W-:Y:S02]  /*1e2b0*/  ISETP.GT.AND P4, PT, R0.reuse, 0xe8, P0 ;  /* 0x000000e80000780c */ /* 0x040fe40000784270 */
[C---:B------:R-:W-:Y:S01]  /*1e2c0*/  ISETP.GT.AND P6, PT, R0.reuse, 0xe9, P1 ;  /* 0x000000e90000780c */ /* 0x040fe20000fc4270 */
[----:B------:R-:W-:Y:S01]  /*1e2d0*/  @P2 STG.E desc[UR44][R4.64+0x384], R137 ;  /* 0x0003848904002986 */ /* 0x000fe2000c10192c */
[----:B------:R-:W-:Y:S02]  /*1e2e0*/  ISETP.GT.AND P2, PT, R0, 0xe8, P1 ;  /* 0x000000e80000780c */ /* 0x000fe40000f44270 */
[----:B0-----:R-:W-:-:S02]  /*1e2f0*/  @P5 MOV R6, R8 ;  /* 0x0000000800065202 */ /* 0x001fc40000000f00 */
[----:B------:R-:W-:Y:S01]  /*1e300*/  @P5 MOV R7, R9 ;  /* 0x0000000900075202 */ /* 0x000fe20000000f00 */
[----:B------:R-:W-:-:S04]  /*1e310*/  FMUL R139, R139, R2 ;  /* 0x000000028b8b7220 */ /* 0x000fc80000400000 */
[----:B------:R0:W-:Y:S01]  /*1e320*/  @P5 STG.E desc[UR44][R6.64+0x380], R11 ;  /* 0x0003800b06005986 */ /* 0x0001e2000c10192c */
[----:B------:R-:W-:Y:S01]  /*1e330*/  ISETP.GT.AND P5, PT, R0, 0xe9, P0 ;  /* 0x000000e90000780c */ /* 0x000fe200007a4270 */
[-C--:B-1----:R-:W-:Y:S01]  /*1e340*/  FMUL R3, R140, R2.reuse ;  /* 0x000000028c037220 */ /* 0x082fe20000400000 */
[-C--:B------:R-:W-:Y:S01]  /*1e350*/  FMUL R141, R141, R2.reuse ;  /* 0x000000028d8d7220 */ /* 0x080fe20000400000 */
[----:B------:R-:W-:Y:S01]  /*1e360*/  FMUL R13, R142, R2 ;  /* 0x000000028e0d7220 */ /* 0x000fe20000400000 */
[----:B0-----:R-:W-:Y:S01]  /*1e370*/  @P3 IMAD.MOV.U32 R6, RZ, RZ, R8 ;  /* 0x000000ffff063224 */ /* 0x001fe200078e0008 */
[----:B------:R-:W-:-:S05]  /*1e380*/  @P3 MOV R7, R9 ;  /* 0x0000000900073202 */ /* 0x000fca0000000f00 */
[----:B------:R0:W-:Y:S01]  /*1e390*/  @P3 STG.E desc[UR44][R6.64+0x384], R139 ;  /* 0x0003848b06003986 */ /* 0x0001e2000c10192c */
[----:B------:R-:W-:-:S03]  /*1e3a0*/  ISETP.GT.AND P3, PT, R0, 0xf0, P1 ;  /* 0x000000f00000780c */ /* 0x000fc60000f64270 */
[----:B------:R-:W-:Y:S04]  /*1e3b0*/  @P2 STG.E desc[UR44][R4.64+0x3a0], R3 ;  /* 0x0003a00304002986 */ /* 0x000fe8000c10192c */
[----:B------:R-:W-:Y:S01]  /*1e3c0*/  @P6 STG.E desc[UR44][R4.64+0x3a4], R141 ;  /* 0x0003a48d04006986 */ /* 0x000fe2000c10192c */
[----:B0-----:R-:W-:Y:S01]  /*1e3d0*/  @P4 MOV R6, R8 ;  /* 0x0000000800064202 */ /* 0x001fe20000000f00 */
[----:B------:R-:W-:-:S05]  /*1e3e0*/  @P4 IMAD.MOV.U32 R7, RZ, RZ, R9 ;  /* 0x000000ffff074224 */ /* 0x000fca00078e0009 */
[----:B------:R0:W-:Y:S01]  /*1e3f0*/  @P4 STG.E desc[UR44][R6.64+0x3a0], R13 ;  /* 0x0003a00d06004986 */ /* 0x0001e2000c10192c */
[C---:B------:R-:W-:Y:S01]  /*1e400*/  ISETP.GT.AND P4, PT, R0.reuse, 0xf0, P0 ;  /* 0x000000f00000780c */ /* 0x040fe20000784270 */
[-C--:B------:R-:W-:Y:S01]  /*1e410*/  FMUL R143, R143, R2.reuse ;  /* 0x000000028f8f7220 */ /* 0x080fe20000400000 */
[----:B------:R-:W-:Y:S01]  /*1e420*/  ISETP.GT.AND P2, PT, R0, 0xf1, P1 ;  /* 0x000000f10000780c */ /* 0x000fe20000f44270 */
[----:B------:R-:W-:Y:S01]  /*1e430*/  FMUL R11, R144, R2 ;  /* 0x00000002900b7220 */ /* 0x000fe20000400000 */
[----:B------:R-:W-:Y:S02]  /*1e440*/  ISETP.GT.AND P6, PT, R0, 0xf1, P0 ;  /* 0x000000f10000780c */ /* 0x000fe400007c4270 */
[----:B0-----:R-:W-:Y:S02]  /*1e450*/  @P5 MOV R6, R8 ;  /* 0x0000000800065202 */ /* 0x001fe40000000f00 */
[----:B------:R-:W-:Y:S01]  /*1e460*/  @P5 MOV R7, R9 ;  /* 0x0000000900075202 */ /* 0x000fe20000000f00 */
[----:B------:R-:W-:-:S04]  /*1e470*/  FMUL R145, R145, R2 ;  /* 0x0000000291917220 */ /* 0x000fc80000400000 */
[----:B------:R0:W-:Y:S01]  /*1e480*/  @P5 STG.E desc[UR44][R6.64+0x3a4], R143 ;  /* 0x0003a48f06005986 */ /* 0x0001e2000c10192c */
[----:B------:R-:W-:-:S03]  /*1e490*/  ISETP.GT.AND P5, PT, R0, 0xf8, P0 ;  /* 0x000000f80000780c */ /* 0x000fc600007a4270 */
[----:B------:R1:W-:Y:S01]  /*1e4a0*/  @P3 STG.E desc[UR44][R4.64+0x3c0], R11 ;  /* 0x0003c00b04003986 */ /* 0x0003e2000c10192c */
[----:B------:R-:W-:Y:S01]  /*1e4b0*/  ISETP.GT.AND P3, PT, R0, 0xf8, P1 ;  /* 0x000000f80000780c */ /* 0x000fe20000f64270 */
[-C--:B------:R-:W-:Y:S01]  /*1e4c0*/  FMUL R3, R146, R2.reuse ;  /* 0x0000000292037220 */ /* 0x080fe20000400000 */
[C---:B------:R-:W-:Y:S01]  /*1e4d0*/  ISETP.GT.AND P1, PT, R0.reuse, 0xf9, P1 ;  /* 0x000000f90000780c */ /* 0x040fe20000f24270 */
[----:B------:R-:W-:Y:S01]  /*1e4e0*/  @P2 STG.E desc[UR44][R4.64+0x3c4], R145 ;  /* 0x0003c49104002986 */ /* 0x000fe2000c10192c */
[----:B0-----:R-:W-:Y:S01]  /*1e4f0*/  @P4 IMAD.MOV.U32 R6, RZ, RZ, R8 ;  /* 0x000000ffff064224 */ /* 0x001fe200078e0008 */
[----:B------:R-:W-:Y:S01]  /*1e500*/  @P4 MOV R7, R9 ;  /* 0x0000000900074202 */ /* 0x000fe20000000f00 */
[-C--:B------:R-:W-:Y:S01]  /*1e510*/  FMUL R147, R147, R2.reuse ;  /* 0x0000000293937220 */ /* 0x080fe20000400000 */
[----:B------:R-:W-:Y:S01]  /*1e520*/  ISETP.GT.AND P0, PT, R0, 0xf9, P0 ;  /* 0x000000f90000780c */ /* 0x000fe20000704270 */
[-C--:B------:R-:W-:Y:S02]  /*1e530*/  FMUL R13, R148, R2.reuse ;  /* 0x00000002940d7220 */ /* 0x080fe40000400000 */
[----:B------:R0:W-:Y:S01]  /*1e540*/  @P4 STG.E desc[UR44][R6.64+0x3c0], R3 ;  /* 0x0003c00306004986 */ /* 0x0001e2000c10192c */
[-C--:B------:R-:W-:Y:S01]  /*1e550*/  FMUL R149, R149, R2.reuse ;  /* 0x0000000295957220 */ /* 0x080fe20000400000 */
[-C--:B-1----:R-:W-:Y:S01]  /*1e560*/  FMUL R11, R150, R2.reuse ;  /* 0x00000002960b7220 */ /* 0x082fe20000400000 */
[----:B------:R-:W-:Y:S01]  /*1e570*/  FMUL R151, R151, R2 ;  /* 0x0000000297977220 */ /* 0x000fe20000400000 */
[----:B0-----:R-:W-:Y:S01]  /*1e580*/  @P6 MOV R6, R8 ;  /* 0x0000000800066202 */ /* 0x001fe20000000f00 */
[----:B------:R-:W-:-:S05]  /*1e590*/  @P6 IMAD.MOV.U32 R7, RZ, RZ, R9 ;  /* 0x000000ffff076224 */ /* 0x000fca00078e0009 */
[----:B------:R-:W-:Y:S04]  /*1e5a0*/  @P6 STG.E desc[UR44][R6.64+0x3c4], R147 ;  /* 0x0003c49306006986 */ /* 0x000fe8000c10192c */
[----:B------:R-:W-:Y:S04]  /*1e5b0*/  @P3 STG.E desc[UR44][R4.64+0x3e0], R13 ;  /* 0x0003e00d04003986 */ /* 0x000fe8000c10192c */
[----:B------:R0:W-:Y:S02]  /*1e5c0*/  @P1 STG.E desc[UR44][R4.64+0x3e4], R149 ;  /* 0x0003e49504001986 */ /* 0x0001e4000c10192c */
[----:B0-----:R-:W-:-:S02]  /*1e5d0*/  @P5 MOV R4, R8 ;  /* 0x0000000800045202 */ /* 0x001fc40000000f00 */
[----:B------:R-:W-:-:S05]  /*1e5e0*/  @P5 MOV R5, R9 ;  /* 0x0000000900055202 */ /* 0x000fca0000000f00 */
[----:B------:R0:W-:Y:S04]  /*1e5f0*/  @P5 STG.E desc[UR44][R4.64+0x3e0], R11 ;  /* 0x0003e00b04005986 */ /* 0x0001e8000c10192c */
[----:B------:R0:W-:Y:S02]  /*1e600*/  @P0 STG.E desc[UR44][R8.64+0x3e4], R151 ;  /* 0x0003e49708000986 */ /* 0x0001e4000c10192c */
.L_x_536:
[----:B------:R-:W-:Y:S05]  /*1e610*/  BSYNC B0 ;  /* 0x0000000000007941 */ /* 0x000fea0003800000 */
.L_x_28:
[----:B0-----:R-:W5:Y:S04]  /*1e620*/  LDL.LU R5, [R1+0x200] ;  /* 0x0002000001057983 */ /* 0x001f680000300800 */
[----:B------:R-:W5:Y:S01]  /*1e630*/  LDL.LU R4, [R1+0x204] ;  /* 0x0002040001047983 */ /* 0x000f620000300800 */
[----:B------:R-:W-:Y:S01]  /*1e640*/  ULDC UR4, c[0x0][0xc] ;  /* 0x0000030000047ab9 */ /* 0x000fe20000000800 */
[----:B------:R-:W-:Y:S01]  /*1e650*/  ULDC UR5, c[0x0][0x10] ;  /* 0x0000040000057ab9 */ /* 0x000fe20000000800 */
[----:B------:R-:W5:Y:S01]  /*1e660*/  LDC R3, c[0x0][0x14] ;  /* 0x00000500ff037b82 */ /* 0x000f620000000800 */
[----:B------:R-:W-:Y:S01]  /*1e670*/  UIMAD.WIDE.U32 UR4, UR4, UR5, URZ ;  /* 0x00000005040472a5 */ /* 0x000fe2000f8e003f */
[----:B------:R-:W-:Y:S01]  /*1e680*/  PRMT R0, RZ, 0x7610, R0 ;  /* 0x00007610ff007816 */ /* 0x000fe20000000000 */
[----:B------:R-:W-:Y:S01]  /*1e690*/  UMOV UR41, 0xffffffff ;  /* 0xffffffff00297882 */ /* 0x000fe20000000000 */
[----:B------:R-:W-:-:S03]  /*1e6a0*/  UMOV UR42, 0xffffffff ;  /* 0xffffffff002a7882 */ /* 0x000fc60000000000 */
[----:B-----5:R-:W-:-:S04]  /*1e6b0*/  IMAD.WIDE.U32 R4, R3, UR4, R4 ;  /* 0x0000000403047c25 */ /* 0x020fc8000f8e0004 */
[----:B------:R-:W-:Y:S01]  /*1e6c0*/  IMAD R3, R3, UR5, RZ ;  /* 0x0000000503037c24 */ /* 0x000fe2000f8e02ff */
[----:B------:R-:W-:Y:S01]  /*1e6d0*/  MOV R7, R4 ;  /* 0x0000000400077202 */ /* 0x000fe20000000f00 */
[----:B------:R-:W-:Y:S02]  /*1e6e0*/  ULDC.64 UR4, c[0x0][0x650] ;  /* 0x0001940000047ab9 */ /* 0x000fe40000000a00 */
[----:B------:R-:W-:Y:S01]  /*1e6f0*/  IMAD.IADD R6, R5, 0x1, R3 ;  /* 0x0000000105067824 */ /* 0x000fe200078e0203 */
[----:B------:R-:W-:-:S04]  /*1e700*/  ISETP.GE.U32.AND P0, PT, R4, UR4, PT ;  /* 0x0000000404007c0c */ /* 0x000fc8000bf06070 */
[----:B------:R0:W-:Y:S01]  /*1e710*/  STL [R1+0x200], R6 ;  /* 0x0002000601007387 */ /* 0x0001e20000100800 */
[----:B------:R-:W-:-:S03]  /*1e720*/  ISETP.GE.U32.AND.EX P0, PT, R6, UR5, PT, P0 ;  /* 0x0000000506007c0c */ /* 0x000fc6000bf06100 */
[----:B------:R0:W-:Y:S10]  /*1e730*/  STL [R1+0x204], R7 ;  /* 0x0002040701007387 */ /* 0x0001f40000100800 */
[----:B0-----:R-:W-:Y:S05]  /*1e740*/  @P0 BRA `(.L_x_537) ;  /* 0x0000000400880947 */ /* 0x001fea0003800000 */
[----:B------:R-:W0:Y:S01]  /*1e750*/  S2UR UR6, SR_CTAID.X ;  /* 0x00000000000679c3 */ /* 0x000e220000002500 */
[----:B------:R-:W-:Y:S01]  /*1e760*/  ULDC.64 UR12, c[0x0][0x628] ;  /* 0x00018a00000c7ab9 */ /* 0x000fe20000000a00 */
[----:B------:R-:W-:Y:S01]  /*1e770*/  ULDC UR4, c[0x0][0x150] ;  /* 0x0000540000047ab9 */ /* 0x000fe20000000800 */
[----:B------:R-:W-:Y:S01]  /*1e780*/  ISETP.NE.U32.AND P0, PT, RZ, UR12, PT ;  /* 0x0000000cff007c0c */ /* 0x000fe2000bf05070 */
[----:B------:R-:W-:Y:S01]  /*1e790*/  ULDC UR15, c[0x0][0x630] ;  /* 0x00018c00000f7ab9 */ /* 0x000fe20000000800 */
[C---:B------:R-:W-:Y:S01]  /*1e7a0*/  R2UR UR16, R7.reuse ;  /* 0x00000000071072ca */ /* 0x040fe200000e0000 */
[----:B------:R-:W-:Y:S01]  /*1e7b0*/  ULDC UR19, c[0x0][0x154] ;  /* 0x0000550000137ab9 */ /* 0x000fe20000000800 */
[----:B------:R-:W-:Y:S01]  /*1e7c0*/  ISETP.NE.AND.EX P0, PT, RZ, UR13, PT, P0 ;  /* 0x0000000dff007c0c */ /* 0x000fe2000bf05300 */
[----:B------:R-:W1:Y:S01]  /*1e7d0*/  S2UR UR18, SR_CTAID.Y ;  /* 0x00000000001279c3 */ /* 0x000e620000002600 */
[----:B------:R-:W-:Y:S02]  /*1e7e0*/  R2UR UR17, R6 ;  /* 0x00000000061172ca */ /* 0x000fe400000e0000 */
[----:B------:R-:W-:-:S02]  /*1e7f0*/  R2UR UR10, R7 ;  /* 0x00000000070a72ca */ /* 0x000fc400000e0000 */
[----:B------:R-:W-:Y:S02]  /*1e800*/  R2UR UR11, R6 ;  /* 0x00000000060b72ca */ /* 0x000fe400000e0000 */
[----:B0-----:R-:W-:-:S05]  /*1e810*/  I2FP.F32.U32 R0, UR6 ;  /* 0x0000000600007c45 */ /* 0x001fca0008201000 */
[----:B------:R-:W-:-:S04]  /*1e820*/  FMUL R0, R0, UR4 ;  /* 0x0000000400007c20 */ /* 0x000fc80008400000 */
[----:B------:R0:W0:Y:S01]  /*1e830*/  F2I.U32.TRUNC.NTZ R3, R0 ;  /* 0x0000000000037305 */ /* 0x000022000020f000 */
[----:B-1----:R-:W-:Y:S05]  /*1e840*/  @!P0 BRA `(.L_x_538) ;  /* 0x0000000000308947 */ /* 0x002fea0003800000 */
        /* <DEDUP_REMOVED lines=12> */
.L_x_538:
[----:B------:R-:W-:Y:S01]  /*1e910*/  USHF.R.U64 UR42, UR10, UR15, UR11 ;  /* 0x0000000f0a2a7299 */ /* 0x000fe2000800120b */
[----:B0-----:R-:W-:Y:S01]  /*1e920*/  I2FP.F32.U32 R0, UR18 ;  /* 0x0000001200007c45 */ /* 0x001fe20008201000 */
[----:B------:R-:W-:Y:S02]  /*1e930*/  USHF.R.U32.HI UR4, URZ, UR15, UR11 ;  /* 0x0000000f3f047299 */ /* 0x000fe4000801160b */
        /* <DEDUP_REMOVED lines=8> */
[----:B------:R-:W-:Y:S01]  /*1e9c0*/  UIMAD.WIDE.U32 UR8, UR10, UR12, UR8 ;  /* 0x0000000c0a0872a5 */ /* 0x000fe2000f8e0008 */
[----:B------:R-:W-:Y:S01]  /*1e9d0*/  R2UR UR12, R3 ;  /* 0x00000000030c72ca */ /* 0x000fe200000e0000 */
[----:B------:R-:W-:Y:S01]  /*1e9e0*/  UIMAD UR10, UR10, UR13, UR4 ;  /* 0x0000000d0a0a72a4 */ /* 0x000fe2000f8e0204 */
[----:B------:R-:W-:Y:S01]  /*1e9f0*/  ULDC UR11, c[0x0][0x618] ;  /* 0x00018600000b7ab9 */ /* 0x000fe20000000800 */
[----:B------:R-:W-:Y:S02]  /*1ea00*/  ULDC UR21, c[0x0][0x658] ;  /* 0x0001960000157ab9 */ /* 0x000fe40000000800 */
[----:B------:R-:W-:Y:S01]  /*1ea10*/  UIADD3 UR9, UR9, UR10, URZ ;  /* 0x0000000a09097290 */ /* 0x000fe2000fffe03f */
[----:B------:R-:W-:Y:S01]  /*1ea20*/  UMOV UR15, 0xffffffff ;  /* 0xffffffff000f7882 */ /* 0x000fe20000000000 */
[----:B------:R-:W-:Y:S01]  /*1ea30*/  ULDC.64 UR4, c[0x0][0x640] ;  /* 0x0001900000047ab9 */ /* 0x000fe20000000a00 */
[----:B------:R-:W-:Y:S01]  /*1ea40*/  USHF.L.U32 UR15, UR15, UR21, URZ ;  /* 0x000000150f0f7299 */ /* 0x000fe2000800063f */
[----:B------:R-:W-:Y:S01]  /*1ea50*/  ISETP.NE.U32.AND P0, PT, RZ, UR4, PT ;  /* 0x00000004ff007c0c */ /* 0x000fe2000bf05070 */
[----:B------:R-:W-:-:S02]  /*1ea60*/  USHF.R.U64 UR16, UR8, UR11, UR9 ;  /* 0x0000000b08107299 */ /* 0x000fc40008001209 */
[----:B------:R-:W-:Y:S01]  /*1ea70*/  USHF.R.U32.HI UR8, URZ, UR11, UR9 ;  /* 0x0000000b3f087299 */ /* 0x000fe20008011609 */
[----:B0-----:R-:W-:Y:S01]  /*1ea80*/  R2UR UR14, R0 ;  /* 0x00000000000e72ca */ /* 0x001fe200000e0000 */
[----:B------:R-:W-:Y:S01]  /*1ea90*/  ULDC UR17, c[0x0][0x608] ;  /* 0x0001820000117ab9 */ /* 0x000fe20000000800 */
[----:B------:R-:W-:Y:S01]  /*1eaa0*/  ULOP3.LUT UR40, URZ, UR15, URZ, 0x33, !UPT ;  /* 0x0000000f3f287292 */ /* 0x000fe2000f8e333f */
[----:B------:R-:W-:Y:S01]  /*1eab0*/  ISETP.NE.AND.EX P0, PT, RZ, UR5, PT, P0 ;  /* 0x00000005ff007c0c */ /* 0x000fe2000bf05300 */
[----:B------:R-:W-:Y:S02]  /*1eac0*/  USHF.R.U64 UR15, UR16, UR17, UR8 ;  /* 0x00000011100f7299 */ /* 0x000fe40008001208 */
[----:B------:R-:W-:Y:S02]  /*1ead0*/  USHF.R.U32.HI UR8, URZ, UR17, UR8 ;  /* 0x000000113f087299 */ /* 0x000fe40008011608 */
[----:B------:R-:W-:Y:S02]  /*1eae0*/  UIADD3 UR12, -UR12, URZ, URZ ;  /* 0x0000003f0c0c7290 */ /* 0x000fe4000fffe13f */
[----:B------:R-:W-:Y:S01]  /*1eaf0*/  USHF.R.U64 UR17, UR15, UR21, UR8 ;  /* 0x000000150f117299 */ /* 0x000fe20008001208 */
[----:B------:R-:W-:Y:S01]  /*1eb00*/  UMOV UR19, 0x1 ;  /* 0x0000000100137882 */ /* 0x000fe20000000000 */
[----:B------:R-:W-:Y:S01]  /*1eb10*/  ULDC UR13, c[0x0][0x144] ;  /* 0x00005100000d7ab9 */ /* 0x000fe20000000800 */
[----:B------:R-:W-:Y:S01]  /*1eb20*/  ULDC UR7, c[0x0][0x600] ;  /* 0x0001800000077ab9 */ /* 0x000fe20000000800 */
[----:B------:R-:W-:-:S02]  /*1eb30*/  USHF.L.U32 UR24, UR19, UR21, URZ ;  /* 0x0000001513187299 */ /* 0x000fc4000800063f */
[----:B------:R-:W-:Y:S02]  /*1eb40*/  USHF.R.U32.HI UR8, URZ, UR21, UR8 ;  /* 0x000000153f087299 */ /* 0x000fe40008011608 */
[----:B------:R-:W-:Y:S02]  /*1eb50*/  UIMAD UR21, UR13, UR12, UR6 ;  /* 0x0000000c0d1572a4 */ /* 0x000fe4000f8e0206 */
[----:B------:R-:W-:Y:S02]  /*1eb60*/  UIADD3 UR20, UR7, -0x1, URZ ;  /* 0xffffffff07147890 */ /* 0x000fe4000fffe03f */
[----:B------:R-:W-:Y:S01]  /*1eb70*/  UIADD3 UR19, -UR14, URZ, URZ ;  /* 0x0000003f0e137290 */ /* 0x000fe2000fffe13f */
        /* <DEDUP_REMOVED lines=17> */
.L_x_539:
[----:B------:R-:W-:Y:S01]  /*1ec90*/  UISETP.NE.AND UP0, UPT, UR39, URZ, UPT ;  /* 0x0000003f2700728c */ /* 0x000fe2000bf05270 */
[----:B------:R-:W-:Y:S01]  /*1eca0*/  MOV R0, 0x1 ;  /* 0x0000000100007802 */ /* 0x000fe20000000f00 */
[----:B------:R-:W-:Y:S02]  /*1ecb0*/  USHF.R.U64 UR4, UR6, UR22, UR8 ;  /* 0x0000001606047299 */ /* 0x000fe40008001208 */
[----:B------:R-:W-:Y:S02]  /*1ecc0*/  ULOP3.LUT UR40, UR15, UR40, URZ, 0xc0, !UPT ;  /* 0x000000280f287292 */ /* 0x000fe4000f8ec03f */
[----:B------:R-:W-:Y:S02]  /*1ecd0*/  UIADD3 UR5, -UR4, URZ, URZ ;  /* 0x0000003f04057290 */ /* 0x000fe4000fffe13f */
[----:B------:R-:W-:Y:S02]  /*1ece0*/  UIMAD UR40, UR24, UR4, UR40 ;  /* 0x00000004182872a4 */ /* 0x000fe4000f8e0228 */
[----:B------:R-:W-:-:S02]  /*1ecf0*/  ULOP3.LUT UR16, UR16, UR20, URZ, 0xc0, !UPT ;  /* 0x0000001410107292 */ /* 0x000fc4000f8ec03f */
[----:B------:R-:W-:Y:S02]  /*1ed00*/  @UP0 UIMAD UR21, UR25, UR19, UR18 ;  /* 0x00000013191502a4 */ /* 0x000fe4000f8e0212 */
[----:B------:R-:W-:-:S03]  /*1ed10*/  UIMAD UR4, UR5, UR23, UR17 ;  /* 0x00000017050472a4 */ /* 0x000fc6000f8e0211 */
[----:B------:R-:W-:Y:S01]  /*1ed20*/  ULDC UR5, c[0x0][0x610] ;  /* 0x0001840000057ab9 */ /* 0x000fe20000000800 */
[----:B------:R-:W-:Y:S02]  /*1ed30*/  UIMAD UR4, UR4, UR7, UR16 ;  /* 0x00000007040472a4 */ /* 0x000fe4000f8e0210 */
[----:B------:R-:W-:-:S04]  /*1ed40*/  UIMAD UR40, UR40, UR5, UR21 ;  /* 0x00000005282872a4 */ /* 0x000fc8000f8e0215 */
[----:B------:R-:W-:Y:S02]  /*1ed50*/  USEL UR41, UR4, UR40, !UP0 ;  /* 0x0000002804297287 */ /* 0x000fe4000c000000 */
[----:B------:R-:W-:-:S12]  /*1ed60*/  USEL UR40, UR40, UR4, !UP0 ;  /* 0x0000000428287287 */ /* 0x000fd8000c000000 */
.L_x_537:
[----:B------:R-:W-:-:S13]  /*1ed70*/  LOP3.LUT P0, RZ, R0, 0xff, RZ, 0xc0, !PT ;  /* 0x000000ff00ff7812 */ /* 0x000fda000780c0ff */
[----:B------:R-:W-:Y:S05]  /*1ed80*/  @P0 BRA `(.L_x_540) ;  /* 0xfffffe2000e80947 */ /* 0x000fea000383ffff */
[----:B------:R-:W-:Y:S05]  /*1ed90*/  EXIT ;  /* 0x000000000000794d */ /* 0x000fea0003800000 */
.L_x_3:
[----:B------:R-:W2:Y:S01]  /*1eda0*/  LDL R5, [R1+0x204] ;  /* 0x0002040001057983 */ /* 0x000ea20000100800 */
[----:B------:R-:W-:-:S03]  /*1edb0*/  ULDC.64 UR8, c[0x0][0x650] ;  /* 0x0001940000087ab9 */ /* 0x000fc60000000a00 */
[----:B------:R-:W3:Y:S01]  /*1edc0*/  LDL R4, [R1+0x200] ;  /* 0x0002000001047983 */ /* 0x000ee20000100800 */
[----:B------:R-:W-:Y:S01]  /*1edd0*/  PRMT R0, RZ, 0x7610, R0 ;  /* 0x00007610ff007816 */ /* 0x000fe20000000000 */
[----:B------:R-:W-:Y:S01]  /*1ede0*/  IMAD.MOV.U32 R3, RZ, RZ, -0x1 ;  /* 0xffffffffff037424 */ /* 0x000fe200078e00ff */
[----:B------:R-:W-:Y:S02]  /*1edf0*/  MOV R2, 0xffffffff ;  /* 0xffffffff00027802 */ /* 0x000fe40000000f00 */
[----:B------:R-:W-:Y:S02]  /*1ee00*/  MOV R10, 0xffffffff ;  /* 0xffffffff000a7802 */ /* 0x000fe40000000f00 */
[----:B--2---:R-:W-:-:S04]  /*1ee10*/  ISETP.GE.U32.AND P0, PT, R5, UR8, PT ;  /* 0x0000000805007c0c */ /* 0x004fc8000bf06070 */
[----:B---3--:R-:W-:-:S13]  /*1ee20*/  ISETP.GE.U32.AND.EX P0, PT, R4, UR9, PT, P0 ;  /* 0x0000000904007c0c */ /* 0x008fda000bf06100 */
[----:B------:R-:W-:Y:S05]  /*1ee30*/  @P0 BRA `(.L_x_541) ;  /* 0x00000004008c0947 */ /* 0x000fea0003800000 */
[----:B------:R-:W-:Y:S01]  /*1ee40*/  I2FP.F32.U32 R0, UR4 ;  /* 0x0000000400007c45 */ /* 0x000fe20008201000 */
[----:B0-----:R-:W-:Y:S01]  /*1ee50*/  ULDC.64 UR16, c[0x0][0x628] ;  /* 0x00018a0000107ab9 */ /* 0x001fe20000000a00 */
        /* <DEDUP_REMOVED lines=24> */
.L_x_542:
        /* <DEDUP_REMOVED lines=24> */
[----:B------:R-:W-:Y:S01]  /*1f160*/  UMOV UR19, 0x1 ;  /* 0x0000000100137882 */ /* 0x000fe20000000000 */
[----:B------:R-:W-:Y:S01]  /*1f170*/  ULDC UR20, c[0x0][0x608] ;  /* 0x0001820000147ab9 */ /* 0x000fe20000000800 */
[----:B------:R-:W-:Y:S01]  /*1f180*/  USHF.L.U32 UR26, UR19, UR23, URZ ;  /* 0x00000017131a7299 */ /* 0x000fe2000800063f */
[----:B------:R-:W-:Y:S01]  /*1f190*/  ISETP.NE.AND.EX P0, PT, RZ, UR9, PT, P0 ;  /* 0x00000009ff007c0c */ /* 0x000fe2000bf05300 */
[----:B------:R-:W-:Y:S02]  /*1f1a0*/  USHF.R.U64 UR19, UR18, UR20, UR11 ;  /* 0x0000001412137299 */ /* 0x000fe4000800120b */
[----:B------:R-:W-:Y:S02]  /*1f1b0*/  USHF.R.U32.HI UR11, URZ, UR20, UR11 ;  /* 0x000000143f0b7299 */ /* 0x000fe4000801160b */
[----:B------:R-:W-:-:S02]  /*1f1c0*/  UIADD3 UR15, -UR15, URZ, URZ ;  /* 0x0000003f0f0f7290 */ /* 0x000fc4000fffe13f */
[----:B------:R-:W-:Y:S01]  /*1f1d0*/  USHF.R.U64 UR20, UR19, UR23, UR11 ;  /* 0x0000001713147299 */ /* 0x000fe2000800120b */
[----:B------:R-:W-:Y:S01]  /*1f1e0*/  ULDC UR16, c[0x0][0x144] ;  /* 0x0000510000107ab9 */ /* 0x000fe20000000800 */
[----:B------:R-:W-:Y:S01]  /*1f1f0*/  ULDC UR6, c[0x0][0x600] ;  /* 0x0001800000067ab9 */ /* 0x000fe20000000800 */
[----:B------:R-:W-:Y:S02]  /*1f200*/  USHF.R.U32.HI UR11, URZ, UR23, UR11 ;  /* 0x000000173f0b7299 */ /* 0x000fe4000801160b */
[----:B------:R-:W-:Y:S02]  /*1f210*/  UIMAD UR23, UR16, UR15, UR4 ;  /* 0x0000000f101772a4 */ /* 0x000fe4000f8e0204 */
[----:B------:R-:W-:Y:S02]  /*1f220*/  UIADD3 UR22, UR6, -0x1, URZ ;  /* 0xffffffff06167890 */ /* 0x000fe4000fffe03f */
[----:B------:R-:W-:Y:S02]  /*1f230*/  ULOP3.LUT UR27, URZ, UR13, URZ, 0x33, !UPT ;  /* 0x0000000d3f1b7292 */ /* 0x000fe4000f8e333f */
        /* <DEDUP_REMOVED lines=18> */
.L_x_543:
[----:B------:R-:W-:Y:S01]  /*1f360*/  UISETP.NE.AND UP0, UPT, UR39, URZ, UPT ;  /* 0x0000003f2700728c */ /* 0x000fe2000bf05270 */
[----:B------:R-:W-:Y:S01]  /*1f370*/  IMAD.MOV.U32 R0, RZ, RZ, 0x1 ;  /* 0x00000001ff007424 */ /* 0x000fe200078e00ff */
[----:B------:R-:W-:Y:S01]  /*1f380*/  USHF.R.U64 UR8, UR4, UR24, UR11 ;  /* 0x0000001804087299 */ /* 0x000fe2000800120b */
[----:B------:R-:W-:Y:S01]  /*1f390*/  MOV R10, UR5 ;  /* 0x00000005000a7c02 */ /* 0x000fe20008000f00 */
[----:B------:R-:W-:Y:S02]  /*1f3a0*/  ULOP3.LUT UR4, UR19, UR27, URZ, 0xc0, !UPT ;  /* 0x0000001b13047292 */ /* 0x000fe4000f8ec03f */
[----:B------:R-:W-:Y:S02]  /*1f3b0*/  ULOP3.LUT UR18, UR18, UR22, URZ, 0xc0, !UPT ;  /* 0x0000001612127292 */ /* 0x000fe4000f8ec03f */
[----:B------:R-:W-:-:S03]  /*1f3c0*/  UIMAD UR4, UR26, UR8, UR4 ;  /* 0x000000081a0472a4 */ /* 0x000fc6000f8e0204 */
[----:B------:R-:W-:Y:S02]  /*1f3d0*/  @UP0 UIMAD UR23, UR28, UR21, UR7 ;  /* 0x000000151c1702a4 */ /* 0x000fe4000f8e0207 */
[----:B------:R-:W-:-:S03]  /*1f3e0*/  UIADD3 UR7, -UR8, URZ, URZ ;  /* 0x0000003f08077290 */ /* 0x000fc6000fffe13f */
[----:B------:R-:W-:Y:S01]  /*1f3f0*/  ULDC UR8, c[0x0][0x610] ;  /* 0x0001840000087ab9 */ /* 0x000fe20000000800 */
[----:B------:R-:W-:Y:S02]  /*1f400*/  UIMAD UR7, UR7, UR25, UR20 ;  /* 0x00000019070772a4 */ /* 0x000fe4000f8e0214 */
[----:B------:R-:W-:Y:S02]  /*1f410*/  UIMAD UR4, UR4, UR8, UR23 ;  /* 0x00000008040472a4 */ /* 0x000fe4000f8e0217 */
[----:B------:R-:W-:-:S04]  /*1f420*/  UIMAD UR7, UR7, UR6, UR18 ;  /* 0x00000006070772a4 */ /* 0x000fc8000f8e0212 */
[----:B------:R-:W-:Y:S02]  /*1f430*/  USEL UR6, UR7, UR4, !UP0 ;  /* 0x0000000407067287 */ /* 0x000fe4000c000000 */
[----:B------:R-:W-:-:S04]  /*1f440*/  USEL UR4, UR4, UR7, !UP0 ;  /* 0x0000000704047287 */ /* 0x000fc8000c000000 */
[----:B------:R-:W-:Y:S02]  /*1f450*/  MOV R2, UR6 ;  /* 0x0000000600027c02 */ /* 0x000fe40008000f00 */
[----:B------:R-:W-:-:S07]  /*1f460*/  IMAD.U32 R3, RZ, RZ, UR4 ;  /* 0x00000004ff037e24 */ /* 0x000fce000f8e00ff */
.L_x_541:
[----:B------:R-:W-:-:S08]  /*1f470*/  NOP ;  /* 0x0000000000007918 */ /* 0x000fd00000000000 */
[----:B0-----:R-:W0:-:S00]  /*1f480*/  USETMAXREG.DEALLOC.CTAPOOL 0x18 ;  /* 0x00000018000079c8 */ /* 0x001e0000080e0500 */
[----:B------:R-:W-:-:S13]  /*1f490*/  ISETP.NE.AND P0, PT, RZ, UR10, PT ;  /* 0x0000000aff007c0c */ /* 0x000fda000bf05270 */
[----:B------:R-:W-:Y:S05]  /*1f4a0*/  @P0 EXIT ;  /* 0x000000000000094d */ /* 0x000fea0003800000 */
[----:B0-----:R-:W-:Y:S02]  /*1f4b0*/  LOP3.LUT P0, RZ, R0, 0xff, RZ, 0xc0, !PT ;  /* 0x000000ff00ff7812 */ /* 0x001fe4000780c0ff */
[----:B------:R-:W-:Y:S02]  /*1f4c0*/  MOV R0, 0x1 ;  /* 0x0000000100007802 */ /* 0x000fe40000000f00 */
[----:B------:R-:W-:-:S09]  /*1f4d0*/  MOV R7, RZ ;  /* 0x000000ff00077202 */ /* 0x000fd20000000f00 */
[----:B------:R-:W-:Y:S05]  /*1f4e0*/  @!P0 BRA `(.L_x_544) ;  /* 0x0000000c00888947 */ /* 0x000fea0003800000 */
[----:B------:R-:W0:Y:S01]  /*1f4f0*/  LDC R0, c[0x0][0x28c] ;  /* 0x0000a300ff007b82 */ /* 0x000e220000000800 */
[----:B------:R-:W1:Y:S01]  /*1f500*/  S2R R4, SR_TID.X ;  /* 0x0000000000047919 */ /* 0x000e620000002100 */
[----:B------:R-:W-:Y:S01]  /*1f510*/  ULDC UR5, c[0x0][0x658] ;  /* 0x0001960000057ab9 */ /* 0x000fe20000000800 */
[----:B------:R-:W-:Y:S01]  /*1f520*/  UMOV UR7, 0xffffffff ;  /* 0xffffffff00077882 */ /* 0x000fe20000000000 */
[----:B------:R-:W-:Y:S01]  /*1f530*/  ULDC UR6, c[0x0][0xc] ;  /* 0x0000030000067ab9 */ /* 0x000fe20000000800 */
[----:B------:R-:W-:Y:S01]  /*1f540*/  USHF.L.U32 UR9, UR7, UR5, URZ ;  /* 0x0000000507097299 */ /* 0x000fe2000800063f */
[----:B------:R-:W-:Y:S01]  /*1f550*/  BSSY B0, `(.L_x_544) ;  /* 0x00000db000007945 */ /* 0x000fe20003800000 */
[----:B------:R-:W-:Y:S01]  /*1f560*/  UMOV UR8, 0x1 ;  /* 0x0000000100087882 */ /* 0x000fe20000000000 */
[----:B------:R-:W-:Y:S01]  /*1f570*/  ULDC UR7, c[0x0][0x10] ;  /* 0x0000040000077ab9 */ /* 0x000fe20000000800 */
[----:B------:R-:W-:Y:S01]  /*1f580*/  USHF.L.U32 UR5, UR8, UR5, URZ ;  /* 0x0000000508057299 */ /* 0x000fe2000800063f */
[----:B------:R-:W-:Y:S01]  /*1f590*/  MOV R9, 0x1 ;  /* 0x0000000100097802 */ /* 0x000fe20000000f00 */
[----:B------:R-:W-:Y:S01]  /*1f5a0*/  UIMAD.WIDE.U32 UR6, UR6, UR7, URZ ;  /* 0x00000007060672a5 */ /* 0x000fe2000f8e003f */
[----:B------:R-:W-:Y:S01]  /*1f5b0*/  IMAD.MOV.U32 R7, RZ, RZ, RZ ;  /* 0x000000ffff077224 */ /* 0x000fe200078e00ff */
[----:B------:R-:W-:Y:S01]  /*1f5c0*/  ULDC UR8, c[0x0][0x14] ;  /* 0x0000050000087ab9 */ /* 0x000fe20000000800 */
[----:B------:R-:W-:Y:S01]  /*1f5d0*/  ULDC UR4, c[0x0][0x600] ;  /* 0x0001800000047ab9 */ /* 0x000fe20000000800 */
[----:B------:R-:W-:-:S02]  /*1f5e0*/  UIMAD.WIDE.U32 UR30, UR6, UR8, URZ ;  /* 0x00000008061e72a5 */ /* 0x000fc4000f8e003f */
[----:B------:R-:W-:Y:S02]  /*1f5f0*/  UIMAD UR7, UR7, UR8, URZ ;  /* 0x00000008070772a4 */ /* 0x000fe4000f8e023f */
[----:B------:R-:W-:Y:S02]  /*1f600*/  ULOP3.LUT UR13, UR38, 0x2, URZ, 0xfc, !UPT ;  /* 0x00000002260d7892 */ /* 0x000fe4000f8efc3f */
[----:B------:R-:W-:Y:S02]  /*1f610*/  UIADD3 UR4, UR4, -0x1, URZ ;  /* 0xffffffff04047890 */ /* 0x000fe4000fffe03f */
[----:B------:R-:W-:Y:S01]  /*1f620*/  ULOP3.LUT UR6, URZ, UR9, URZ, 0x33, !UPT ;  /* 0x000000093f067292 */ /* 0x000fe2000f8e333f */
[----:B0-----:R-:W-:Y:S01]  /*1f630*/  VIADD R0, R0, 0x3f ;  /* 0x0000003f00007836 */ /* 0x001fe20000000000 */
[----:B------:R-:W-:Y:S01]  /*1f640*/  UIADD3 UR7, UR31, UR7, URZ ;  /* 0x000000071f077290 */ /* 0x000fe2000fffe03f */
[----:B------:R-:W-:-:S03]  /*1f650*/  ULDC.64 UR40, c[0x0][0x198] ;  /* 0x0000660000287ab9 */ /* 0x000fc60000000a00 */
[----:B------:R-:W-:-:S04]  /*1f660*/  SHF.R.S32.HI R5, RZ, 0x1f, R0 ;  /* 0x0000001fff057819 */ /* 0x000fc80000011400 */
[----:B------:R-:W-:Y:S02]  /*1f670*/  LEA.HI R5, R5, R0, RZ, 0x6 ;  /* 0x0000000005057211 */ /* 0x000fe400078f30ff */
[C---:B-1----:R-:W-:Y:S02]  /*1f680*/  LOP3.LUT P2, RZ, R4.reuse, 0x7f, RZ, 0xc0, !PT ;  /* 0x0000007f04ff7812 */ /* 0x042fe4000784c0ff */
[----:B------:R-:W-:Y:S02]  /*1f690*/  LOP3.LUT P0, RZ, R4, 0x1f, RZ, 0xc0, !PT ;  /* 0x0000001f04ff7812 */ /* 0x000fe4000780c0ff */
[----:B------:R-:W-:Y:S02]  /*1f6a0*/  SHF.R.S32.HI R6, RZ, 0x6, R5 ;  /* 0x00000006ff067819 */ /* 0x000fe40000011405 */
[----:B------:R-:W-:Y:S02]  /*1f6b0*/  PLOP3.LUT P0, PT, P0, P2, PT, 0x8a, 0x0 ;  /* 0x000000000000781c */ /* 0x000fe40000705172 */
[----:B------:R-:W-:-:S02]  /*1f6c0*/  MOV R0, 0x1 ;  /* 0x0000000100007802 */ /* 0x000fc40000000f00 */
[----:B------:R-:W-:-:S09]  /*1f6d0*/  IADD3 R16, R6, 0x1, RZ ;  /* 0x0000000106107810 */ /* 0x000fd20007ffe0ff */
.L_x_556:
[----:B------:R-:W-:-:S03]  /*1f6e0*/  UMOV UR8, 0xffffffff ;  /* 0xffffffff00087882 */ /* 0x000fc60000000000 */
[----:B------:R-:W-:Y:S05]  /*1f6f0*/  BRA.DIV UR8, `(.L_x_545) ;  /* 0x0000001208187947 */ /* 0x000fea000b800000 */
[----:B------:R-:W-:-:S13]  /*1f700*/  ELECT P6, URZ, PT ;  /* 0x00000000003f782f */ /* 0x000fda00038c0000 */
.L_x_568:
[----:B------:R-:W0:Y:S01]  /*1f710*/  LDC R4, c[0x0][0x28c] ;  /* 0x0000a300ff047b82 */ /* 0x000e220000000800 */
[----:B------:R-:W-:Y:S01]  /*1f720*/  BSSY B1, `(.L_x_546) ;  /* 0x0000042000017945 */ /* 0x000fe20003800000 */
[----:B0-----:R-:W-:-:S13]  /*1f730*/  ISETP.LT.OR P6, PT, R4, 0x1, !P6 ;  /* 0x000000010400780c */ /* 0x001fda00077c1670 */
[----:B------:R-:W-:Y:S05]  /*1f740*/  @P6 BRA `(.L_x_547) ;  /* 0x0000000000fc6947 */ /* 0x000fea0003800000 */
[----:B------:R-:W-:Y:S01]  /*1f750*/  IMAD.SHL.U32 R5, R2, 0x100, RZ ;  /* 0x0000010002057824 */ /* 0x000fe200078e00ff */
[----:B------:R-:W-:Y:S01]  /*1f760*/  SHF.L.U32 R3, R3, 0x8, RZ ;  /* 0x0000000803037819 */ /* 0x000fe200000006ff */
[----:B------:R-:W-:Y:S01]  /*1f770*/  IMAD.MOV.U32 R2, RZ, RZ, R0 ;  /* 0x000000ffff027224 */ /* 0x000fe200078e0000 */
[----:B------:R-:W-:Y:S02]  /*1f780*/  MOV R13, RZ ;  /* 0x000000ff000d7202 */ /* 0x000fe40000000f00 */
[----:B------:R-:W-:Y:S02]  /*1f790*/  MOV R4, R16 ;  /* 0x0000001000047202 */ /* 0x000fe40000000f00 */
[----:B------:R-:W-:-:S07]  /*1f7a0*/  MOV R8, R7 ;  /* 0x0000000700087202 */ /* 0x000fce0000000f00 */
.L_x_551:
[----:B------:R-:W0:Y:S01]  /*1f7b0*/  S2R R12, SR_CgaCtaId ;  /* 0x00000000000c7919 */ /* 0x000e220000008800 */
[----:B------:R-:W-:-:S04]  /*1f7c0*/  MOV R11, 0x400 ;  /* 0x00000400000b7802 */ /* 0x000fc80000000f00 */
[----:B0-----:R-:W-:Y:S02]  /*1f7d0*/  LEA R15, R12, R11, 0x18 ;  /* 0x0000000b0c0f7211 */ /* 0x001fe400078ec0ff */
[----:B------:R-:W-:Y:S01]  /*1f7e0*/  SHF.L.U32 R11, R2, 0x1f, RZ ;  /* 0x0000001f020b7819 */ /* 0x000fe200000006ff */
[----:B------:R-:W0:Y:S01]  /*1f7f0*/  @!P2 LDC R12, c[0x0][0x500] ;  /* 0x00014000ff0cab82 */ /* 0x000e220000000800 */
[----:B------:R-:W-:-:S04]  /*1f800*/  LEA R14, R8, R15, 0x3 ;  /* 0x0000000f080e7211 */ /* 0x000fc800078e18ff */
[----:B------:R-:W1:Y:S02]  /*1f810*/  SYNCS.PHASECHK.TRANS64.TRYWAIT P1, [R14+URZ+0x28], R11 ;  /* 0x0000280b0e0075a7 */ /* 0x000e64000802017f */
[----:B-1----:R-:W-:Y:S05]  /*1f820*/  @!P1 BRA `(.L_x_548) ;  /* 0x0000000c00ec9947 */ /* 0x002fea0003800000 */
.L_x_569:
[----:B------:R-:W-:Y:S01]  /*1f830*/  UPRMT UR8, UR13, 0x9910, URZ ;  /* 0x000099100d087896 */ /* 0x000fe2000800003f */
[----:B0-----:R0:W-:Y:S03]  /*1f840*/  @!P2 SYNCS.ARRIVE.TRANS64 RZ, [R14+URZ], R12 ;  /* 0x0000000c0effa9a7 */ /* 0x0011e6000800003f */
[----:B------:R-:W-:-:S06]  /*1f850*/  UISETP.NE.AND UP0, UPT, UR8, 0x2, UPT ;  /* 0x000000020800788c */ /* 0x000fcc000bf05270 */
[----:B------:R-:W-:-:S13]  /*1f860*/  PLOP3.LUT P1, PT, PT, PT, UP0, 0x80, 0x0 ;  /* 0x000000000000781c */ /* 0x000fda0003f2f008 */
[----:B0-----:R-:W-:Y:S05]  /*1f870*/  @P1 BRA `(.L_x_549) ;  /* 0x0000000000041947 */ /* 0x001fea0003800000 */
[----:B------:R-:W-:Y:S01]  /*1f880*/  BPT.TRAP 0x1 ;  /* 0x000000040000795c */ /* 0x000fe20000300000 */
.L_x_549:
[----:B------:R-:W-:Y:S05]  /*1f890*/  @P0 BRA `(.L_x_550) ;  /* 0x0000000000040947 */ /* 0x000fea0003800000 */
[----:B------:R-:W-:Y:S01]  /*1f8a0*/  BPT.TRAP 0x1 ;  /* 0x000000040000795c */ /* 0x000fe20000300000 */
.L_x_550:
[----:B------:R-:W-:Y:S01]  /*1f8b0*/  IMAD R15, R8, 0x10000, R15 ;  /* 0x00010000080f7824 */ /* 0x000fe200078e020f */
[----:B------:R-:W-:Y:S01]  /*1f8c0*/  R2UR UR34, R13 ;  /* 0x000000000d2272ca */ /* 0x000fe200000e0000 */
[----:B------:R-:W-:Y:S01]  /*1f8d0*/  UIADD3 UR14, UP0, UR40, 0xf0, URZ ;  /* 0x000000f0280e7890 */ /* 0x000fe2000ff1e03f */
[----:B------:R-:W-:Y:S01]  /*1f8e0*/  R2UR UR33, R14 ;  /* 0x000000000e2172ca */ /* 0x000fe200000e0000 */
[----:B------:R-:W-:Y:S01]  /*1f8f0*/  UIADD3 UR42, UP1, UR40, 0x1f0, URZ ;  /* 0x000001f0282a7890 */ /* 0x000fe2000ff3e03f */
[----:B------:R-:W-:Y:S01]  /*1f900*/  R2UR UR8, R15 ;  /* 0x000000000f0872ca */ /* 0x000fe200000e0000 */
[----:B------:R-:W-:Y:S01]  /*1f910*/  UIADD3.X UR15, URZ, UR41, URZ, UP0, !UPT ;  /* 0x000000293f0f7290 */ /* 0x000fe200087fe43f */
[----:B------:R-:W-:Y:S01]  /*1f920*/  R2UR UR35, R3 ;  /* 0x00000000032372ca */ /* 0x000fe200000e0000 */
[----:B------:R-:W-:Y:S01]  /*1f930*/  UIADD3.X UR43, URZ, UR41, URZ, UP1, !UPT ;  /* 0x000000293f2b7290 */ /* 0x000fe20008ffe43f */
[----:B------:R-:W-:Y:S01]  /*1f940*/  R2UR UR36, R10 ;  /* 0x000000000a2472ca */ /* 0x000fe200000e0000 */
[----:B------:R-:W-:Y:S01]  /*1f950*/  UMOV UR22, 0x0 ;  /* 0x0000000000167882 */ /* 0x000fe20000000000 */
[----:B------:R-:W-:Y:S01]  /*1f960*/  IADD3 R4, R4, -0x1, RZ ;  /* 0xffffffff04047810 */ /* 0x000fe20007ffe0ff */
[----:B------:R-:W-:Y:S01]  /*1f970*/  UMOV UR23, 0x10000000 ;  /* 0x1000000000177882 */ /* 0x000fe20000000000 */
[----:B------:R-:W-:Y:S01]  /*1f980*/  R2UR UR19, R5 ;  /* 0x00000000051372ca */ /* 0x000fe200000e0000 */
[----:B------:R-:W-:Y:S01]  /*1f990*/  UIADD3 UR26, UR34, 0x20, URZ ;  /* 0x00000020221a7890 */ /* 0x000fe2000fffe03f */
[----:B------:R-:W-:Y:S01]  /*1f9a0*/  ISETP.GT.AND P3, PT, R4, 0x1, PT ;  /* 0x000000010400780c */ /* 0x000fe20003f64270 */
[----:B------:R-:W-:Y:S01]  /*1f9b0*/  UMOV UR25, UR33 ;  /* 0x0000002100197c82 */ /* 0x000fe20008000000 */
[----:B------:R-:W-:Y:S01]  /*1f9c0*/  IADD3 R8, R8, 0x1, RZ ;  /* 0x0000000108087810 */ /* 0x000fe20007ffe0ff */
[----:B------:R-:W-:Y:S01]  /*1f9d0*/  UIADD3 UR32, UR8, 0x100, URZ ;  /* 0x0000010008207890 */ /* 0x000fe2000fffe03f */
[----:B------:R-:W-:Y:S01]  /*1f9e0*/  VIADD R13, R13, 0x40 ;  /* 0x000000400d0d7836 */ /* 0x000fe20000000000 */
[----:B------:R-:W-:Y:S01]  /*1f9f0*/  UIADD3 UR24, UR8, 0x8100, URZ ;  /* 0x0000810008187890 */ /* 0x000fe2000fffe03f */
[----:B------:R-:W-:Y:S01]  /*1fa00*/  ISETP.NE.AND P1, PT, R8, 0x5, PT ;  /* 0x000000050800780c */ /* 0x000fe20003f25270 */
[----:B------:R-:W-:-:S02]  /*1fa10*/  UIADD3 UR16, UR8, 0x50100, URZ ;  /* 0x0005010008107890 */ /* 0x000fc4000fffe03f */
[----:B------:R-:W-:Y:S01]  /*1fa20*/  UIADD3 UR8, UR8, 0x58100, URZ ;  /* 0x0005810008087890 */ /* 0x000fe2000fffe03f */
[----:B-1----:R-:W-:Y:S01]  /*1fa30*/  SEL R11, RZ, 0x1, P1 ;  /* 0x00000001ff0b7807 */ /* 0x002fe20000800000 */
[----:B------:R-:W-:Y:S01]  /*1fa40*/  UMOV UR27, UR35 ;  /* 0x00000023001b7c82 */ /* 0x000fe20008000000 */
[----:B------:R-:W-:Y:S01]  /*1fa50*/  UMOV UR28, UR36 ;  /* 0x00000024001c7c82 */ /* 0x000fe20008000000 */
[----:B------:R-:W-:Y:S01]  /*1fa60*/  UMOV UR17, UR33 ;  /* 0x0000002100117c82 */ /* 0x000fe20008000000 */
[----:B------:R-:W-:Y:S01]  /*1fa70*/  UMOV UR18, UR34 ;  /* 0x0000002200127c82 */ /* 0x000fe20008000000 */
[----:B------:R-:W-:Y:S01]  /*1fa80*/  UMOV UR20, UR36 ;  /* 0x0000002400147c82 */ /* 0x000fe20008000000 */
[----:B------:R0:W-:Y:S01]  /*1fa90*/  UTMALDG.3D [UR32], [UR14], desc[UR22] ;  /* 0x000016200e0075b4 */ /* 0x0001e20008011000 */
[----:B------:R-:W-:Y:S01]  /*1faa0*/  UMOV UR9, UR33 ;  /* 0x0000002100097c82 */ /* 0x000fe20008000000 */
[----:B------:R-:W-:Y:S01]  /*1fab0*/  UMOV UR11, UR19 ;  /* 0x00000013000b7c82 */ /* 0x000fe20008000000 */
[----:B------:R-:W-:Y:S01]  /*1fac0*/  UMOV UR12, UR36 ;  /* 0x00000024000c7c82 */ /* 0x000fe20008000000 */
[----:B------:R-:W-:Y:S01]  /*1fad0*/  UMOV UR10, UR26 ;  /* 0x0000001a000a7c82 */ /* 0x000fe20008000000 */
[----:B------:R-:W-:-:S02]  /*1fae0*/  LOP3.LUT R2, R2, R11, RZ, 0x3c, !PT ;  /* 0x0000000b02027212 */ /* 0x000fc400078e3cff */
[----:B------:R-:W-:Y:S01]  /*1faf0*/  SEL R8, R8, RZ, P1 ;  /* 0x000000ff08087207 */ /* 0x000fe20000800000 */
[----:B------:R0:W-:Y:S01]  /*1fb00*/  UTMALDG.3D [UR24], [UR14], desc[UR22] ;  /* 0x000016180e0075b4 */ /* 0x0001e20008011000 */
[----:B------:R0:W-:Y:S01]  /*1fb10*/  UTMALDG.3D [UR16], [UR42], desc[UR22] ;  /* 0x000016102a0075b4 */ /* 0x0001e20008011000 */
[----:B------:R0:W-:Y:S02]  /*1fb20*/  UTMALDG.3D [UR8], [UR42], desc[UR22] ;  /* 0x000016082a0075b4 */ /* 0x0001e40008011000 */
[----:B0-----:R-:W-:Y:S05]  /*1fb30*/  @P3 BRA `(.L_x_551) ;  /* 0xfffffffc001c3947 */ /* 0x001fea000383ffff */
.L_x_547:
[----:B------:R-:W-:Y:S05]  /*1fb40*/  BSYNC B1 ;  /* 0x0000000000017941 */ /* 0x000fea0003800000 */
.L_x_546:
[----:B------:R-:W2:Y:S01]  /*1fb50*/  LDL.LU R15, [R1+0x200] ;  /* 0x00020000010f7983 */ /* 0x000ea20000300800 */
[----:B------:R-:W-:Y:S01]  /*1fb60*/  LOP3.LUT P1, RZ, R9, 0xff, RZ, 0xc0, !PT ;  /* 0x000000ff09ff7812 */ /* 0x000fe2000782c0ff */
[----:B------:R-:W-:Y:S02]  /*1fb70*/  ULDC.64 UR8, c[0x0][0x650] ;  /* 0x0001940000087ab9 */ /* 0x000fe40000000a00 */
[----:B------:R-:W3:Y:S01]  /*1fb80*/  LDL.LU R14, [R1+0x204] ;  /* 0x00020400010e7983 */ /* 0x000ee20000300800 */
[C---:B------:R-:W-:Y:S01]  /*1fb90*/  IADD3 R4, R6.reuse, R7, RZ ;  /* 0x0000000706047210 */ /* 0x040fe20007ffe0ff */
[----:B------:R-:W-:Y:S01]  /*1fba0*/  BSSY B1, `(.L_x_552) ;  /* 0x0000073000017945 */ /* 0x000fe20003800000 */
[----:B------:R-:W-:Y:S02]  /*1fbb0*/  ISETP.GE.U32.AND P3, PT, R6, 0x5, PT ;  /* 0x000000050600780c */ /* 0x000fe40003f66070 */
[----:B------:R-:W-:Y:S02]  /*1fbc0*/  MOV R10, 0xffffffff ;  /* 0xffffffff000a7802 */ /* 0x000fe40000000f00 */
[----:B------:R-:W-:-:S03]  /*1fbd0*/  PRMT R9, RZ, 0x7610, R9 ;  /* 0x00007610ff097816 */ /* 0x000fc60000000009 */
[----:B------:R-:W0:Y:S01]  /*1fbe0*/  @P1 S2R R3, SR_CgaCtaId ;  /* 0x0000000000031919 */ /* 0x000e220000008800 */
[----:B------:R-:W-:-:S04]  /*1fbf0*/  @P1 MOV R2, 0x400 ;  /* 0x0000040000021802 */ /* 0x000fc80000000f00 */
[----:B0-----:R-:W-:-:S04]  /*1fc00*/  @P1 LEA R2, R3, R2, 0x18 ;  /* 0x0000000203021211 */ /* 0x001fc800078ec0ff */
[----:B------:R0:W-:Y:S01]  /*1fc10*/  @P1 SYNCS.ARRIVE.TRANS64.A1T0 RZ, [R2+URZ+0x68], RZ ;  /* 0x000068ff02ff19a7 */ /* 0x0001e2000810003f */
[----:B------:R-:W-:-:S04]  /*1fc20*/  ISETP.GT.U32.AND P1, PT, R4, 0x4, PT ;  /* 0x000000040400780c */ /* 0x000fc80003f24070 */
[----:B------:R-:W-:Y:S01]  /*1fc30*/  ISETP.LT.U32.AND P1, PT, R6, 0x5, P1 ;  /* 0x000000050600780c */ /* 0x000fe20000f21070 */
[----:B0-----:R-:W-:-:S04]  /*1fc40*/  IMAD.WIDE.U32 R2, R4, -0x33333333, RZ ;  /* 0xcccccccd04027825 */ /* 0x001fc800078e00ff */
[----:B------:R-:W-:Y:S01]  /*1fc50*/  IMAD.MOV.U32 R2, RZ, RZ, -0x1 ;  /* 0xffffffffff027424 */ /* 0x000fe200078e00ff */
[----:B------:R-:W-:Y:S02]  /*1fc60*/  SHF.R.U32.HI R5, RZ, 0x2, R3 ;  /* 0x00000002ff057819 */ /* 0x000fe40000011603 */
[----:B------:R-:W-:-:S03]  /*1fc70*/  SEL R3, RZ, 0x1, !P1 ;  /* 0x00000001ff037807 */ /* 0x000fc60004800000 */
[--C-:B------:R-:W-:Y:S01]  /*1fc80*/  IMAD R7, R5, -0x5, R4.reuse ;  /* 0xfffffffb05077824 */ /* 0x100fe200078e0204 */
[----:B------:R-:W-:Y:S02]  /*1fc90*/  LOP3.LUT R0, R0, R3, RZ, 0x3c, !PT ;  /* 0x0000000300007212 */ /* 0x000fe400078e3cff */
[----:B------:R-:W-:Y:S02]  /*1fca0*/  MOV R3, 0xffffffff ;  /* 0xffffffff00037802 */ /* 0x000fe40000000f00 */
[----:B------:R-:W-:Y:S02]  /*1fcb0*/  @P3 LOP3.LUT R0, R0, 0x1, R5, 0x78, !PT ;  /* 0x0000000100003812 */ /* 0x000fe400078e7805 */
[----:B------:R-:W-:Y:S02]  /*1fcc0*/  PRMT R4, RZ, 0x7610, R4 ;  /* 0x00007610ff047816 */ /* 0x000fe40000000004 */
[----:B---3--:R-:W-:-:S04]  /*1fcd0*/  IADD3 R14, P1, R14, UR30, RZ ;  /* 0x0000001e0e0e7c10 */ /* 0x008fc8000ff3e0ff */
[----:B--2---:R-:W-:Y:S01]  /*1fce0*/  IADD3.X R15, R15, UR7, RZ, P1, !PT ;  /* 0x000000070f0f7c10 */ /* 0x004fe20008ffe4ff */
[----:B------:R0:W-:Y:S01]  /*1fcf0*/  STL [R1+0x204], R14 ;  /* 0x0002040e01007387 */ /* 0x0001e20000100800 */
[----:B------:R-:W-:-:S03]  /*1fd00*/  ISETP.GE.U32.AND P1, PT, R14, UR8, PT ;  /* 0x000000080e007c0c */ /* 0x000fc6000bf26070 */
[----:B------:R0:W-:Y:S01]  /*1fd10*/  STL [R1+0x200], R15 ;  /* 0x0002000f01007387 */ /* 0x0001e20000100800 */
[----:B------:R-:W-:-:S13]  /*1fd20*/  ISETP.GE.U32.AND.EX P1, PT, R15, UR9, PT, P1 ;  /* 0x000000090f007c0c */ /* 0x000fda000bf26110 */
[----:B0-----:R-:W-:Y:S05]  /*1fd30*/  @P1 BRA `(.L_x_553) ;  /* 0x0000000400641947 */ /* 0x001fea0003800000 */
[----:B------:R-:W0:Y:S01]  /*1fd40*/  S2R R8, SR_CTAID.X ;  /* 0x0000000000087919 */ /* 0x000e220000002500 */
[----:B------:R-:W-:Y:S01]  /*1fd50*/  ULDC UR8, c[0x0][0x150] ;  /* 0x0000540000087ab9 */ /* 0x000fe20000000800 */
[----:B------:R-:W1:Y:S01]  /*1fd60*/  LDC R3, c[0x0][0x144] ;  /* 0x00005100ff037b82 */ /* 0x000e620000000800 */
[----:B------:R-:W-:Y:S01]  /*1fd70*/  UISETP.NE.AND UP0, UPT, UR39, URZ, UPT ;  /* 0x0000003f2700728c */ /* 0x000fe2000bf05270 */
[----:B------:R-:W2:Y:S01]  /*1fd80*/  S2R R5, SR_CTAID.Y ;  /* 0x0000000000057919 */ /* 0x000ea20000002600 */
[----:B------:R-:W-:-:S04]  /*1fd90*/  ULDC UR11, c[0x0][0x630] ;  /* 0x00018c00000b7ab9 */ /* 0x000fc80000000800 */
[----:B------:R-:W-:Y:S01]  /*1fda0*/  PLOP3.LUT P1, PT, PT, PT, UP0, 0x80, 0x0 ;  /* 0x000000000000781c */ /* 0x000fe20003f2f008 */
[----:B------:R-:W3:Y:S01]  /*1fdb0*/  LDC R12, c[0x0][0x148] ;  /* 0x00005200ff0c7b82 */ /* 0x000ee20000000800 */
[----:B0-----:R-:W-:Y:S02]  /*1fdc0*/  I2FP.F32.U32 R2, R8 ;  /* 0x0000000800027245 */ /* 0x001fe40000201000 */
[----:B--2---:R-:W-:-:S03]  /*1fdd0*/  I2FP.F32.U32 R4, R5 ;  /* 0x0000000500047245 */ /* 0x004fc60000201000 */
[----:B------:R-:W-:Y:S01]  /*1fde0*/  FMUL R2, R2, UR8 ;  /* 0x0000000802027c20 */ /* 0x000fe20008400000 */
[----:B------:R-:W-:Y:S02]  /*1fdf0*/  ULDC UR8, c[0x0][0x154] ;  /* 0x0000550000087ab9 */ /* 0x000fe40000000800 */
[----:B------:R-:W-:Y:S01]  /*1fe00*/  FMUL R10, R4, UR8 ;  /* 0x00000008040a7c20 */ /* 0x000fe20008400000 */
[----:B------:R-:W-:Y:S02]  /*1fe10*/  ULDC.64 UR8, c[0x0][0x628] ;  /* 0x00018a0000087ab9 */ /* 0x000fe40000000a00 */
[----:B------:R-:W0:Y:S08]  /*1fe20*/  F2I.U32.TRUNC.NTZ R2, R2 ;  /* 0x0000000200027305 */ /* 0x000e30000020f000 */
[----:B------:R-:W2:Y:S01]  /*1fe30*/  F2I.U32.TRUNC.NTZ R10, R10 ;  /* 0x0000000a000a7305 */ /* 0x000ea2000020f000 */
[----:B0-----:R-:W-:-:S02]  /*1fe40*/  IADD3 R4, -R2, RZ, RZ ;  /* 0x000000ff02047210 */ /* 0x001fc40007ffe1ff */
[----:B------:R-:W-:-:S03]  /*1fe50*/  MOV R2, R14 ;  /* 0x0000000e00027202 */ /* 0x000fc60000000f00 */
[----:B-1----:R-:W-:Y:S02]  /*1fe60*/  IMAD R8, R3, R4, R8 ;  /* 0x0000000403087224 */ /* 0x002fe400078e0208 */
[----:B--2---:R-:W-:-:S04]  /*1fe70*/  IMAD.MOV R3, RZ, RZ, -R10 ;  /* 0x000000ffff037224 */ /* 0x004fc800078e0a0a */
[----:B---3--:R-:W-:Y:S01]  /*1fe80*/  @P1 IMAD R8, R12, R3, R5 ;  /* 0x000000030c081224 */ /* 0x008fe200078e0205 */
[----:B------:R-:W-:Y:S02]  /*1fe90*/  ISETP.NE.U32.AND P1, PT, RZ, UR8, PT ;  /* 0x00000008ff007c0c */ /* 0x000fe4000bf25070 */
[----:B------:R-:W-:Y:S02]  /*1fea0*/  MOV R3, R15 ;  /* 0x0000000f00037202 */ /* 0x000fe40000000f00 */
[----:B------:R-:W-:-:S13]  /*1feb0*/  ISETP.NE.AND.EX P1, PT, RZ, UR9, PT, P1 ;  /* 0x00000009ff007c0c */ /* 0x000fda000bf25310 */
[----:B------:R-:W-:Y:S05]  /*1fec0*/  @!P1 BRA `(.L_x_554) ;  /* 0x0000000000289947 */ /* 0x000fea0003800000 */
[----:B------:R-:W-:Y:S02]  /*1fed0*/  ULDC UR10, c[0x0][0x634] ;  /* 0x00018d00000a7ab9 */ /* 0x000fe40000000800 */
[----:B------:R-:W-:-:S05]  /*1fee0*/  IADD3 R3, P1, R14, UR10, RZ ;  /* 0x0000000a0e037c10 */ /* 0x000fca000ff3e0ff */
[----:B------:R-:W-:-:S04]  /*1fef0*/  IMAD.X R11, RZ, RZ, R15, P1 ;  /* 0x000000ffff0b7224 */ /* 0x000fc800008e060f */
[----:B------:R-:W-:-:S04]  /*1ff00*/  IMAD.WIDE.U32 R4, R11, UR8, RZ ;  /* 0x000000080b047c25 */ /* 0x000fc8000f8e00ff */
[----:B------:R-:W-:-:S04]  /*1ff10*/  IMAD.WIDE.U32 R4, P1, R3, UR9, R4 ;  /* 0x0000000903047c25 */ /* 0x000fc8000f820004 */
[----:B------:R-:W-:Y:S01]  /*1ff20*/  IMAD.WIDE.U32 R2, R3, UR8, RZ ;  /* 0x0000000803027c25 */ /* 0x000fe2000f8e00ff */
[----:B------:R-:W-:-:S04]  /*1ff30*/  MOV R2, R5 ;  /* 0x0000000500027202 */ /* 0x000fc80000000f00 */
[----:B------:R-:W-:Y:S02]  /*1ff40*/  IADD3 RZ, P3, R3, R4, RZ ;  /* 0x0000000403ff7210 */ /* 0x000fe40007f7e0ff */
[----:B------:R-:W-:-:S03]  /*1ff50*/  IADD3.X R3, RZ, RZ, RZ, P1, !PT ;  /* 0x000000ffff037210 */ /* 0x000fc60000ffe4ff */
[----:B------:R-:W-:-:S08]  /*1ff60*/  IMAD.WIDE.U32.X R2, R11, UR9, R2, P3 ;  /* 0x000000090b027c25 */ /* 0x000fd000098e0402 */
.L_x_554:
[--C-:B------:R-:W-:Y:S01]  /*1ff70*/  SHF.R.U64 R10, R2, UR11, R3.reuse ;  /* 0x0000000b020a7c19 */ /* 0x100fe20008001203 */
[----:B------:R-:W-:Y:S01]  /*1ff80*/  ULDC.64 UR8, c[0x0][0x620] ;  /* 0x0001880000087ab9 */ /* 0x000fe20000000a00 */
[----:B------:R-:W-:Y:S01]  /*1ff90*/  SHF.R.U32.HI R2, RZ, UR11, R3 ;  /* 0x0000000bff027c19 */ /* 0x000fe20008011603 */
[----:B------:R-:W-:Y:S01]  /*1ffa0*/  ULDC.64 UR10, c[0x0][0x640] ;  /* 0x00019000000a7ab9 */ /* 0x000fe20000000a00 */
[----:B------:R-:W-:Y:S02]  /*1ffb0*/  IADD3 R11, P1, RZ, -R10, RZ ;  /* 0x8000000aff0b7210 */ /* 0x000fe40007f3e0ff */
[----:B------:R-:W-:-:S03]  /*1ffc0*/  MOV R3, R15 ;  /* 0x0000000f00037202 */ /* 0x000fc60000000f00 */
[----:B------:R-:W-:Y:S01]  /*1ffd0*/  IMAD.X R2, RZ, RZ, ~R2, P1 ;  /* 0x000000ffff027224 */ /* 0x000fe200008e0e02 */
[----:B------:R-:W-:-:S03]  /*1ffe0*/  ISETP.NE.U32.AND P1, PT, RZ, UR10, PT ;  /* 0x0000000aff007c0c */ /* 0x000fc6000bf25070 */
[----:B------:R-:W-:Y:S01]  /*1fff0*/  IMAD R2, R2, UR8, RZ ;  /* 0x0000000802027c24 */ /* 0x000fe2000f8e02ff */
[----:B------:R-:W-:-:S03]  /*20000*/  ISETP.NE.AND.EX P1, PT, RZ, UR11, PT, P1 ;  /* 0x0000000bff007c0c */ /* 0x000fc6000bf25310 */
[----:B------:R-:W-:Y:S01]  /*20010*/  IMAD R5, R11, UR9, R2 ;  /* 0x000000090b057c24 */ /* 0x000fe2000f8e0202 */
[----:B------:R-:W-:-:S05]  /*20020*/  MOV R2, R14 ;  /* 0x0000000e00027202 */ /* 0x000fca0000000f00 */
[----:B------:R-:W-:Y:S01]  /*20030*/  IMAD.WIDE.U32 R2, R11, UR8, R2 ;  /* 0x000000080b027c25 */ /* 0x000fe2000f8e0002 */
[----:B------:R-:W-:-:S03]  /*20040*/  ULDC UR8, c[0x0][0x618] ;  /* 0x0001860000087ab9 */ /* 0x000fc60000000800 */
[----:B------:R-:W-:-:S05]  /*20050*/  IMAD.IADD R3, R3, 0x1, R5 ;  /* 0x0000000103037824 */ /* 0x000fca00078e0205 */
[--C-:B------:R-:W-:Y:S02]  /*20060*/  SHF.R.U64 R11, R2, UR8, R3.reuse ;  /* 0x00000008020b7c19 */ /* 0x100fe40008001203 */
[----:B------:R-:W-:Y:S01]  /*20070*/  SHF.R.U32.HI R2, RZ, UR8, R3 ;  /* 0x00000008ff027c19 */ /* 0x000fe20008011603 */
[----:B------:R-:W-:-:S03]  /*20080*/  ULDC UR8, c[0x0][0x608] ;  /* 0x0001820000087ab9 */ /* 0x000fc60000000800 */
[--C-:B------:R-:W-:Y:S02]  /*20090*/  SHF.R.U64 R12, R11, UR8, R2.reuse ;  /* 0x000000080b0c7c19 */ /* 0x100fe40008001202 */
[----:B------:R-:W-:Y:S01]  /*200a0*/  SHF.R.U32.HI R3, RZ, UR8, R2 ;  /* 0x00000008ff037c19 */ /* 0x000fe20008011602 */
[----:B------:R-:W-:-:S03]  /*200b0*/  ULDC UR8, c[0x0][0x658] ;  /* 0x0001960000087ab9 */ /* 0x000fc60000000800 */
[--C-:B------:R-:W-:Y:S02]  /*200c0*/  SHF.R.U64 R13, R12, UR8, R3.reuse ;  /* 0x000000080c0d7c19 */ /* 0x100fe40008001203 */
[----:B------:R-:W-:Y:S02]  /*200d0*/  SHF.R.U32.HI R15, RZ, UR8, R3 ;  /* 0x00000008ff0f7c19 */ /* 0x000fe40008011603 */
[----:B------:R-:W-:Y:S02]  /*200e0*/  MOV R2, R13 ;  /* 0x0000000d00027202 */ /* 0x000fe40000000f00 */
[----:B------:R-:W-:Y:S01]  /*200f0*/  MOV R3, R15 ;  /* 0x0000000f00037202 */ /* 0x000fe20000000f00 */
[----:B------:R-:W-:Y:S06]  /*20100*/  @!P1 BRA `(.L_x_555) ;  /* 0x0000000000289947 */ /* 0x000fec0003800000 */
        /* <DEDUP_REMOVED lines=10> */
.L_x_555:
[----:B------:R-:W-:Y:S01]  /*201b0*/  ULDC UR8, c[0x0][0x648] ;  /* 0x0001920000087ab9 */ /* 0x000fe20000000800 */
[----:B------:R-:W-:Y:S01]  /*201c0*/  LOP3.LUT R12, R12, UR6, RZ, 0xc0, !PT ;  /* 0x000000060c0c7c12 */ /* 0x000fe2000f8ec0ff */
[----:B------:R-:W-:Y:S01]  /*201d0*/  UISETP.NE.AND UP0, UPT, UR39, URZ, UPT ;  /* 0x0000003f2700728c */ /* 0x000fe2000bf05270 */
[----:B------:R-:W-:Y:S01]  /*201e0*/  SHF.R.U64 R3, R2, UR8, R3 ;  /* 0x0000000802037c19 */ /* 0x000fe20008001203 */
[----:B------:R-:W-:Y:S01]  /*201f0*/  ULDC UR8, c[0x0][0x638] ;  /* 0x00018e0000087ab9 */ /* 0x000fe20000000800 */
[----:B------:R-:W-:-:S03]  /*20200*/  MOV R4, 0x1 ;  /* 0x0000000100047802 */ /* 0x000fc60000000f00 */
[----:B------:R-:W-:Y:S01]  /*20210*/  IMAD.MOV R2, RZ, RZ, -R3 ;  /* 0x000000ffff027224 */ /* 0x000fe200078e0a03 */
[----:B------:R-:W-:Y:S01]  /*20220*/  PLOP3.LUT P1, PT, PT, PT, UP0, 0x40, 0x0 ;  /* 0x000000000000781c */ /* 0x000fe20003f2e808 */
[----:B------:R-:W-:Y:S01]  /*20230*/  IMAD R5, R3, UR5, R12 ;  /* 0x0000000503057c24 */ /* 0x000fe2000f8e020c */
[----:B------:R-:W-:Y:S01]  /*20240*/  PLOP3.LUT P3, PT, PT, PT, UP0, 0x40, 0x0 ;  /* 0x000000000000781c */ /* 0x000fe20003f6e808 */
[----:B------:R-:W-:Y:S01]  /*20250*/  IMAD R13, R2, UR8, R13 ;  /* 0x00000008020d7c24 */ /* 0x000fe2000f8e020d */
[----:B------:R-:W-:Y:S01]  /*20260*/  ULDC UR8, c[0x0][0x610] ;  /* 0x0001840000087ab9 */ /* 0x000fe20000000800 */
[----:B------:R-:W-:Y:S01]  /*20270*/  LOP3.LUT R2, R11, UR4, RZ, 0xc0, !PT ;  /* 0x000000040b027c12 */ /* 0x000fe2000f8ec0ff */
[----:B------:R-:W-:Y:S01]  /*20280*/  IMAD R8, R5, UR8, R8 ;  /* 0x0000000805087c24 */ /* 0x000fe2000f8e0208 */
[----:B------:R-:W-:-:S03]  /*20290*/  ULDC UR8, c[0x0][0x600] ;  /* 0x0001800000087ab9 */ /* 0x000fc60000000800 */
[----:B------:R-:W-:-:S05]  /*202a0*/  IMAD R13, R13, UR8, R2 ;  /* 0x000000080d0d7c24 */ /* 0x000fca000f8e0202 */
[----:B------:R-:W-:Y:S02]  /*202b0*/  SEL R2, R13, R8, P1 ;  /* 0x000000080d027207 */ /* 0x000fe40000800000 */
[----:B------:R-:W-:-:S07]  /*202c0*/  SEL R3, R8, R13, P3 ;  /* 0x0000000d08037207 */ /* 0x000fce0001800000 */
.L_x_553:
[----:B------:R-:W-:Y:S05]  /*202d0*/  BSYNC B1 ;  /* 0x0000000000017941 */ /* 0x000fea0003800000 */
.L_x_552:
[----:B------:R-:W-:-:S13]  /*202e0*/  LOP3.LUT P1, RZ, R4, 0xff, RZ, 0xc0, !PT ;  /* 0x000000ff04ff7812 */ /* 0x000fda000782c0ff */
[----:B------:R-:W-:Y:S05]  /*202f0*/  @P1 BRA `(.L_x_556) ;  /* 0xfffffff000f81947 */ /* 0x000fea000383ffff */
[----:B------:R-:W-:Y:S05]  /*20300*/  BSYNC B0 ;  /* 0x0000000000007941 */ /* 0x000fea0003800000 */
.L_x_544:
[----:B------:R-:W-:-:S03]  /*20310*/  UMOV UR8, 0xffffffff ;  /* 0xffffffff00087882 */ /* 0x000fc60000000000 */
[----:B------:R-:W-:Y:S05]  /*20320*/  BRA.DIV UR8, `(.L_x_557) ;  /* 0x0000000608407947 */ /* 0x000fea000b800000 */
[----:B------:R-:W-:-:S13]  /*20330*/  ELECT P6, URZ, PT ;  /* 0x00000000003f782f */ /* 0x000fda00038c0000 */
.L_x_572:
[----:B------:R-:W-:Y:S04]  /*20340*/  BSSY B0, `(.L_x_558) ;  /* 0x0000035000007945 */ /* 0x000fe80003800000 */
[----:B------:R-:W-:Y:S05]  /*20350*/  @!P6 BRA `(.L_x_559) ;  /* 0x0000000000cce947 */ /* 0x000fea0003800000 */
[----:B------:R-:W-:-:S04]  /*20360*/  ULOP3.LUT UR8, UR38, 0x2, URZ, 0xfc, !UPT ;  /* 0x0000000226087892 */ /* 0x000fc8000f8efc3f */
[----:B------:R-:W-:-:S06]  /*20370*/  UISETP.NE.AND UP0, UPT, UR8, 0x3, UPT ;  /* 0x000000030800788c */ /* 0x000fcc000bf05270 */
[----:B------:R-:W-:-:S13]  /*20380*/  PLOP3.LUT P0, PT, PT, PT, UP0, 0x80, 0x0 ;  /* 0x000000000000781c */ /* 0x000fda0003f0f008 */
[----:B------:R-:W-:Y:S05]  /*20390*/  @!P0 BRA `(.L_x_560) ;  /* 0x0000000000048947 */ /* 0x000fea0003800000 */
[----:B------:R-:W-:Y:S01]  /*203a0*/  BPT.TRAP 0x1 ;  /* 0x000000040000795c */ /* 0x000fe20000300000 */
.L_x_560:
[----:B------:R-:W0:Y:S01]  /*203b0*/  S2R R3, SR_CgaCtaId ;  /* 0x0000000000037919 */ /* 0x000e220000008800 */
[----:B------:R-:W-:-:S04]  /*203c0*/  MOV R2, 0x400 ;  /* 0x0000040000027802 */ /* 0x000fc80000000f00 */
[----:B0-----:R-:W-:Y:S02]  /*203d0*/  LEA R2, R3, R2, 0x18 ;  /* 0x0000000203027211 */ /* 0x001fe400078ec0ff */
[----:B------:R-:W-:Y:S02]  /*203e0*/  SHF.L.U32 R3, R0, 0x1f, RZ ;  /* 0x0000001f00037819 */ /* 0x000fe400000006ff */
[----:B------:R-:W-:-:S05]  /*203f0*/  IADD3 R2, R2, 0x28, RZ ;  /* 0x0000002802027810 */ /* 0x000fca0007ffe0ff */
[----:B------:R-:W-:-:S04]  /*20400*/  IMAD R4, R7, 0x8, R2 ;  /* 0x0000000807047824 */ /* 0x000fc800078e0202 */
[----:B------:R-:W0:Y:S02]  /*20410*/  SYNCS.PHASECHK.TRANS64.TRYWAIT P0, [R4+URZ], R3 ;  /* 0x00000003040075a7 */ /* 0x000e24000800017f */
[----:B0-----:R-:W-:Y:S05]  /*20420*/  @!P0 BRA `(.L_x_561) ;  /* 0x0000000400208947 */ /* 0x001fea0003800000 */
.L_x_573:
[----:B------:R-:W-:-:S04]  /*20430*/  IADD3 R7, R7, 0x1, RZ ;  /* 0x0000000107077810 */ /* 0x000fc80007ffe0ff */
[----:B------:R-:W-:-:S04]  /*20440*/  ISETP.NE.AND P0, PT, R7, 0x5, PT ;  /* 0x000000050700780c */ /* 0x000fc80003f05270 */
[----:B0-----:R-:W-:Y:S02]  /*20450*/  SEL R3, RZ, 0x1, P0 ;  /* 0x00000001ff037807 */ /* 0x001fe40000000000 */
[----:B------:R-:W-:Y:S02]  /*20460*/  SEL R7, R7, RZ, P0 ;  /* 0x000000ff07077207 */ /* 0x000fe40000000000 */
[----:B------:R-:W-:Y:S02]  /*20470*/  LOP3.LUT R4, R0, R3, RZ, 0x3c, !PT ;  /* 0x0000000300047212 */ /* 0x000fe400078e3cff */
[----:B------:R-:W-:Y:S02]  /*20480*/  LEA R3, R7, R2, 0x3 ;  /* 0x0000000207037211 */ /* 0x000fe400078e18ff */
[----:B------:R-:W-:-:S04]  /*20490*/  SHF.L.U32 R0, R4, 0x1f, RZ ;  /* 0x0000001f04007819 */ /* 0x000fc800000006ff */
[----:B------:R-:W0:Y:S02]  /*204a0*/  SYNCS.PHASECHK.TRANS64.TRYWAIT P0, [R3+URZ], R0 ;  /* 0x00000000030075a7 */ /* 0x000e24000800017f */
[----:B0-----:R-:W-:Y:S05]  /*204b0*/  @!P0 BRA `(.L_x_562) ;  /* 0x0000000400108947 */ /* 0x001fea0003800000 */
.L_x_574:
[----:B0-----:R-:W-:-:S05]  /*204c0*/  VIADD R0, R7, 0x1 ;  /* 0x0000000107007836 */ /* 0x001fca0000000000 */
[----:B------:R-:W-:-:S04]  /*204d0*/  ISETP.NE.AND P0, PT, R0, 0x5, PT ;  /* 0x000000050000780c */ /* 0x000fc80003f05270 */
[----:B------:R-:W-:Y:S02]  /*204e0*/  SEL R3, RZ, 0x1, P0 ;  /* 0x00000001ff037807 */ /* 0x000fe40000000000 */
[----:B------:R-:W-:Y:S02]  /*204f0*/  SEL R5, R0, RZ, P0 ;  /* 0x000000ff00057207 */ /* 0x000fe40000000000 */
[----:B------:R-:W-:Y:S02]  /*20500*/  LOP3.LUT R4, R4, R3, RZ, 0x3c, !PT ;  /* 0x0000000304047212 */ /* 0x000fe400078e3cff */
[----:B------:R-:W-:Y:S02]  /*20510*/  LEA R3, R5, R2, 0x3 ;  /* 0x0000000205037211 */ /* 0x000fe400078e18ff */
[----:B------:R-:W-:-:S04]  /*20520*/  SHF.L.U32 R0, R4, 0x1f, RZ ;  /* 0x0000001f04007819 */ /* 0x000fc800000006ff */
[----:B------:R-:W0:Y:S02]  /*20530*/  SYNCS.PHASECHK.TRANS64.TRYWAIT P0, [R3+URZ], R0 ;  /* 0x00000000030075a7 */ /* 0x000e24000800017f */
[----:B0-----:R-:W-:Y:S05]  /*20540*/  @!P0 BRA `(.L_x_563) ;  /* 0x0000000400008947 */ /* 0x001fea0003800000 */
.L_x_575:
[----:B0-----:R-:W-:-:S04]  /*20550*/  IADD3 R0, R5, 0x1, RZ ;  /* 0x0000000105007810 */ /* 0x001fc80007ffe0ff */
[----:B------:R-:W-:-:S04]  /*20560*/  ISETP.NE.AND P0, PT, R0, 0x5, PT ;  /* 0x000000050000780c */ /* 0x000fc80003f05270 */
[----:B------:R-:W-:Y:S02]  /*20570*/  SEL R3, RZ, 0x1, P0 ;  /* 0x00000001ff037807 */ /* 0x000fe40000000000 */
[----:B------:R-:W-:Y:S02]  /*20580*/  SEL R5, R0, RZ, P0 ;  /* 0x000000ff00057207 */ /* 0x000fe40000000000 */
[----:B------:R-:W-:-:S03]  /*20590*/  LOP3.LUT R7, R4, R3, RZ, 0x3c, !PT ;  /* 0x0000000304077212 */ /* 0x000fc600078e3cff */
[----:B------:R-:W-:Y:S01]  /*205a0*/  IMAD R3, R5, 0x8, R2 ;  /* 0x0000000805037824 */ /* 0x000fe200078e0202 */
[----:B------:R-:W-:-:S04]  /*205b0*/  SHF.L.U32 R0, R7, 0x1f, RZ ;  /* 0x0000001f07007819 */ /* 0x000fc800000006ff */
[----:B------:R-:W0:Y:S02]  /*205c0*/  SYNCS.PHASECHK.TRANS64.TRYWAIT P0, [R3+URZ], R0 ;  /* 0x00000000030075a7 */ /* 0x000e24000800017f */
[----:B0-----:R-:W-:Y:S05]  /*205d0*/  @!P0 BRA `(.L_x_564) ;  /* 0x0000000000f08947 */ /* 0x001fea0003800000 */
.L_x_576:
[----:B0-----:R-:W-:-:S04]  /*205e0*/  IADD3 R0, R5, 0x1, RZ ;  /* 0x0000000105007810 */ /* 0x001fc80007ffe0ff */
[----:B------:R-:W-:-:S04]  /*205f0*/  ISETP.NE.AND P0, PT, R0, 0x5, PT ;  /* 0x000000050000780c */ /* 0x000fc80003f05270 */
[----:B------:R-:W-:Y:S02]  /*20600*/  SEL R4, RZ, 0x1, P0 ;  /* 0x00000001ff047807 */ /* 0x000fe40000000000 */
[----:B------:R-:W-:Y:S02]  /*20610*/  SEL R3, R0, RZ, P0 ;  /* 0x000000ff00037207 */ /* 0x000fe40000000000 */
[----:B------:R-:W-:Y:S02]  /*20620*/  LOP3.LUT R0, R7, R4, RZ, 0x3c, !PT ;  /* 0x0000000407007212 */ /* 0x000fe400078e3cff */
[----:B------:R-:W-:Y:S02]  /*20630*/  LEA R3, R3, R2, 0x3 ;  /* 0x0000000203037211 */ /* 0x000fe400078e18ff */
[----:B------:R-:W-:-:S07]  /*20640*/  SHF.L.U32 R0, R0, 0x1f, RZ ;  /* 0x0000001f00007819 */ /* 0x000fce00000006ff */
.L_x_565:
[----:B0-----:R0:W1:Y:S02]  /*20650*/  SYNCS.PHASECHK.TRANS64.TRYWAIT P0, [R3+URZ], R0 ;  /* 0x00000000030075a7 */ /* 0x001064000800017f */
[----:B-1----:R-:W-:Y:S05]  /*20660*/  @!P0 NANOSLEEP.SYNCS 0x989680 ;  /* 0x009896800000895d */ /* 0x002fea0003900000 */
[----:B------:R-:W1:Y:S02]  /*20670*/  @!P0 SYNCS.PHASECHK.TRANS64 P0, [R3+URZ], R0 ;  /* 0x00000000030085a7 */ /* 0x000e64000800007f */
[----:B-1----:R-:W-:Y:S05]  /*20680*/  @!P0 BRA `(.L_x_565) ;  /* 0xfffffffc00f08947 */ /* 0x002fea000383ffff */
.L_x_559:
[----:B------:R-:W-:Y:S05]  /*20690*/  BSYNC B0 ;  /* 0x0000000000007941 */ /* 0x000fea0003800000 */
.L_x_558:
[----:B------:R-:W-:Y:S05]  /*206a0*/  EXIT ;  /* 0x000000000000794d */ /* 0x000fea0003800000 */
.L_x_17:
[----:B-1----:R1:W4:Y:S02]  /*206b0*/  SYNCS.PHASECHK.TRANS64.TRYWAIT P1, [R3+URZ], R0 ;  /* 0x00000000030075a7 */ /* 0x002324000802017f */
[----:B----4-:R-:W-:Y:S05]  /*206c0*/  @!P1 NANOSLEEP.SYNCS 0x989680 ;  /* 0x009896800000995d */ /* 0x010fea0003900000 */
[----:B------:R-:W4:Y:S02]  /*206d0*/  @!P1 SYNCS.PHASECHK.TRANS64 P1, [R3+URZ], R0 ;  /* 0x00000000030095a7 */ /* 0x000f24000802007f */
[----:B----4-:R-:W-:Y:S05]  /*206e0*/  @!P1 BRA `(.L_x_17) ;  /* 0xfffffffc00f09947 */ /* 0x010fea000383ffff */
[----:B------:R-:W-:Y:S05]  /*206f0*/  BRA `(.L_x_16) ;  /* 0xfffffe0c00507947 */ /* 0x000fea000383ffff */
.L_x_22:
[----:B-1----:R-:W-:-:S04]  /*20700*/  IMAD.U32 R4, RZ, RZ, UR10 ;  /* 0x0000000aff047e24 */ /* 0x002fc8000f8e00ff */
[----:B------:R1:W2:Y:S03]  /*20710*/  SYNCS.PHASECHK.TRANS64.TRYWAIT P1, [R4+URZ], R3 ;  /* 0x00000003040075a7 */ /* 0x0002a6000802017f */
[----:B--2---:R-:W-:Y:S05]  /*20720*/  @!P1 NANOSLEEP.SYNCS 0x989680 ;  /* 0x009896800000995d */ /* 0x004fea0003900000 */
[----:B------:R-:W2:Y:S02]  /*20730*/  @!P1 SYNCS.PHASECHK.TRANS64 P1, [R4+URZ], R3 ;  /* 0x00000003040095a7 */ /* 0x000ea4000802007f */
[----:B--2---:R-:W-:Y:S05]  /*20740*/  @!P1 BRA `(.L_x_22) ;  /* 0xfffffffc00ec9947 */ /* 0x004fea000383ffff */
[----:B------:R-:W-:Y:S05]  /*20750*/  BRA `(.L_x_21) ;  /* 0xfffffe8000c07947 */ /* 0x000fea000383ffff */
.L_x_545:
[----:B------:R-:W-:Y:S01]  /*20760*/  BSSY B1, `(.L_x_566) ;  /* 0x0000006000017945 */ /* 0x000fe20003800000 */
[----:B------:R-:W-:-:S07]  /*20770*/  MOV R15, 0xffffffff ;  /* 0xffffffff000f7802 */ /* 0x000fce0000000f00 */
[----:B------:R-:W-:Y:S05]  /*20780*/  WARPSYNC.COLLECTIVE R15, `(.L_x_567) ;  /* 0x000000000f0c7348 */ /* 0x000fea0003c00000 */
[----:B------:R-:W-:Y:S02]  /*20790*/  ELECT P6, UR62, PT ;  /* 0x00000000003e782f */ /* 0x000fe400038c0000 */
[----:B------:R-:W-:Y:S01]  /*207a0*/  MOV R14, UR62 ;  /* 0x0000003e000e7c02 */ /* 0x000fe20008000f00 */
[----:B------:R-:W-:Y:S10]  /*207b0*/  ENDCOLLECTIVE ;  /* 0x000000000000791b */ /* 0x000ff40003800000 */
.L_x_567:
[----:B------:R-:W-:Y:S05]  /*207c0*/  BSYNC B1 ;  /* 0x0000000000017941 */ /* 0x000fea0003800000 */
.L_x_566:
[----:B------:R-:W-:Y:S05]  /*207d0*/  BRA `(.L_x_568) ;  /* 0xffffffec00cc7947 */ /* 0x000fea000383ffff */
.L_x_548:
[----:B-1----:R1:W2:Y:S02]  /*207e0*/  SYNCS.PHASECHK.TRANS64.TRYWAIT P1, [R14+URZ+0x28], R11 ;  /* 0x0000280b0e0075a7 */ /* 0x0022a4000802017f */
[----:B--2---:R-:W-:Y:S05]  /*207f0*/  @!P1 NANOSLEEP.SYNCS 0x989680 ;  /* 0x009896800000995d */ /* 0x004fea0003900000 */
[----:B------:R-:W2:Y:S02]  /*20800*/  @!P1 SYNCS.PHASECHK.TRANS64 P1, [R14+URZ+0x28], R11 ;  /* 0x0000280b0e0095a7 */ /* 0x000ea4000802007f */
[----:B--2---:R-:W-:Y:S05]  /*20810*/  @!P1 BRA `(.L_x_548) ;  /* 0xfffffffc00f09947 */ /* 0x004fea000383ffff */
[----:B------:R-:W-:Y:S05]  /*20820*/  BRA `(.L_x_569) ;  /* 0xfffffff000007947 */ /* 0x000fea000383ffff */
.L_x_557:
[----:B------:R-:W-:Y:S01]  /*20830*/  BSSY B0, `(.L_x_570) ;  /* 0x0000006000007945 */ /* 0x000fe20003800000 */
[----:B------:R-:W-:-:S07]  /*20840*/  MOV R15, 0xffffffff ;  /* 0xffffffff000f7802 */ /* 0x000fce0000000f00 */
[----:B------:R-:W-:Y:S05]  /*20850*/  WARPSYNC.COLLECTIVE R15, `(.L_x_571) ;  /* 0x000000000f0c7348 */ /* 0x000fea0003c00000 */
[----:B------:R-:W-:Y:S02]  /*20860*/  ELECT P6, UR62, PT ;  /* 0x00000000003e782f */ /* 0x000fe400038c0000 */
[----:B------:R-:W-:Y:S01]  /*20870*/  MOV R14, UR62 ;  /* 0x0000003e000e7c02 */ /* 0x000fe20008000f00 */
[----:B------:R-:W-:Y:S10]  /*20880*/  ENDCOLLECTIVE ;  /* 0x000000000000791b */ /* 0x000ff40003800000 */
.L_x_571:
[----:B------:R-:W-:Y:S05]  /*20890*/  BSYNC B0 ;  /* 0x0000000000007941 */ /* 0x000fea0003800000 */
.L_x_570:
[----:B------:R-:W-:Y:S05]  /*208a0*/  BRA `(.L_x_572) ;  /* 0xfffffff800a47947 */ /* 0x000fea000383ffff */
.L_x_561:
[----:B0-----:R0:W1:Y:S02]  /*208b0*/  SYNCS.PHASECHK.TRANS64.TRYWAIT P0, [R4+URZ], R3 ;  /* 0x00000003040075a7 */ /* 0x001064000800017f */
[----:B-1----:R-:W-:Y:S05]  /*208c0*/  @!P0 NANOSLEEP.SYNCS 0x989680 ;  /* 0x009896800000895d */ /* 0x002fea0003900000 */
[----:B------:R-:W1:Y:S02]  /*208d0*/  @!P0 SYNCS.PHASECHK.TRANS64 P0, [R4+URZ], R3 ;  /* 0x00000003040085a7 */ /* 0x000e64000800007f */
[----:B-1----:R-:W-:Y:S05]  /*208e0*/  @!P0 BRA `(.L_x_561) ;  /* 0xfffffffc00f08947 */ /* 0x002fea000383ffff */
[----:B------:R-:W-:Y:S05]  /*208f0*/  BRA `(.L_x_573) ;  /* 0xfffffff800cc7947 */ /* 0x000fea000383ffff */
.L_x_562:
[----:B0-----:R0:W1:Y:S02]  /*20900*/  SYNCS.PHASECHK.TRANS64.TRYWAIT P0, [R3+URZ], R0 ;  /* 0x00000000030075a7 */ /* 0x001064000800017f */
[----:B-1----:R-:W-:Y:S05]  /*20910*/  @!P0 NANOSLEEP.SYNCS 0x989680 ;  /* 0x009896800000895d */ /* 0x002fea0003900000 */
[----:B------:R-:W1:Y:S02]  /*20920*/  @!P0 SYNCS.PHASECHK.TRANS64 P0, [R3+URZ], R0 ;  /* 0x00000000030085a7 */ /* 0x000e64000800007f */
[----:B-1----:R-:W-:Y:S05]  /*20930*/  @!P0 BRA `(.L_x_562) ;  /* 0xfffffffc00f08947 */ /* 0x002fea000383ffff */
[----:B------:R-:W-:Y:S05]  /*20940*/  BRA `(.L_x_574) ;  /* 0xfffffff800dc7947 */ /* 0x000fea000383ffff */
.L_x_563:
[----:B0-----:R0:W1:Y:S02]  /*20950*/  SYNCS.PHASECHK.TRANS64.TRYWAIT P0, [R3+URZ], R0 ;  /* 0x00000000030075a7 */ /* 0x001064000800017f */
[----:B-1----:R-:W-:Y:S05]  /*20960*/  @!P0 NANOSLEEP.SYNCS 0x989680 ;  /* 0x009896800000895d */ /* 0x002fea0003900000 */
[----:B------:R-:W1:Y:S02]  /*20970*/  @!P0 SYNCS.PHASECHK.TRANS64 P0, [R3+URZ], R0 ;  /* 0x00000000030085a7 */ /* 0x000e64000800007f */
[----:B-1----:R-:W-:Y:S05]  /*20980*/  @!P0 BRA `(.L_x_563) ;  /* 0xfffffffc00f08947 */ /* 0x002fea000383ffff */
[----:B------:R-:W-:Y:S05]  /*20990*/  BRA `(.L_x_575) ;  /* 0xfffffff800ec7947 */ /* 0x000fea000383ffff */
.L_x_564:
[----:B0-----:R0:W1:Y:S02]  /*209a0*/  SYNCS.PHASECHK.TRANS64.TRYWAIT P0, [R3+URZ], R0 ;  /* 0x00000000030075a7 */ /* 0x001064000800017f */
[----:B-1----:R-:W-:Y:S05]  /*209b0*/  @!P0 NANOSLEEP.SYNCS 0x989680 ;  /* 0x009896800000895d */ /* 0x002fea0003900000 */
[----:B------:R-:W1:Y:S02]  /*209c0*/  @!P0 SYNCS.PHASECHK.TRANS64 P0, [R3+URZ], R0 ;  /* 0x00000000030085a7 */ /* 0x000e64000800007f */
[----:B-1----:R-:W-:Y:S05]  /*209d0*/  @!P0 BRA `(.L_x_564) ;  /* 0xfffffffc00f08947 */ /* 0x002fea000383ffff */
[----:B------:R-:W-:Y:S05]  /*209e0*/  BRA `(.L_x_576) ;  /* 0xfffffff800fc7947 */ /* 0x000fea000383ffff */
.L_x_577:
[----:B------:R-:W-:-:S00]  /*209f0*/  BRA `(.L_x_577) ;  /* 0xfffffffc00fc7947 */ /* 0x000fc0000383ffff */
[----:B------:R-:W-:-:S00]  /*20a00*/  NOP ;  /* 0x0000000000007918 */ /* 0x000fc00000000000 */
[----:B------:R-:W-:-:S00]  /*20a10*/  NOP ;  /* 0x0000000000007918 */ /* 0x000fc00000000000 */
[----:B------:R-:W-:-:S00]  /*20a20*/  NOP ;  /* 0x0000000000007918 */ /* 0x000fc00000000000 */
[----:B------:R-:W-:-:S00]  /*20a30*/  NOP ;  /* 0x0000000000007918 */ /* 0x000fc00000000000 */
[----:B------:R-:W-:-:S00]  /*20a40*/  NOP ;  /* 0x0000000000007918 */ /* 0x000fc00000000000 */
[----:B------:R-:W-:-:S00]  /*20a50*/  NOP ;  /* 0x0000000000007918 */ /* 0x000fc00000000000 */
[----:B------:R-:W-:-:S00]  /*20a60*/  NOP ;  /* 0x0000000000007918 */ /* 0x000fc00000000000 */
[----:B------:R-:W-:-:S00]  /*20a70*/  NOP ;  /* 0x0000000000007918 */ /* 0x000fc00000000000 */
.L_x_578:


//--------------------- .nv.global.init           --------------------------
	.section	.nv.global.init,"aw",@progbits
.nv.global.init:
	.type		$str$22,@object
	.size		$str$22,($str$23 - $str$22)
$str$22:
        /*0000*/ 	.byte	0x6b, 0x5f, 0x74, 0x69, 0x6c, 0x65, 0x5f, 0x63, 0x6f, 0x75, 0x6e, 0x74, 0x20, 0x3e, 0x3d, 0x20
        /*0010*/ 	.byte	0x31, 0x00
	.type		$str$23,@object
	.size		$str$23,(__unnamed_1 - $str$23)
$str$23:
        /*0012*/ 	.byte	0x2f, 0x74, 0x6d, 0x70, 0x2f, 0x63, 0x75, 0x74, 0x6c, 0x61, 0x73, 0x73, 0x5f, 0x73, 0x77, 0x65
        /*0022*/ 	.byte	0x65, 0x70, 0x5f, 0x73, 0x72, 0x63, 0x2f, 0x69, 0x6e, 0x63, 0x6c, 0x75, 0x64, 0x65, 0x2f, 0x63
        /*0032*/ 	.byte	0x75, 0x74, 0x6c, 0x61, 0x73, 0x73, 0x2f, 0x67, 0x65, 0x6d, 0x6d, 0x2f, 0x63, 0x6f, 0x6c, 0x6c
        /*0042*/ 	.byte	0x65, 0x63, 0x74, 0x69, 0x76, 0x65, 0x2f, 0x73, 0x6d, 0x39, 0x30, 0x5f, 0x6d, 0x6d, 0x61, 0x5f
        /*0052*/ 	.byte	0x74, 0x6d, 0x61, 0x5f, 0x67, 0x6d, 0x6d, 0x61, 0x5f, 0x73, 0x73, 0x5f, 0x77, 0x61, 0x72, 0x70
        /*0062*/ 	.byte	0x73, 0x70, 0x65, 0x63, 0x69, 0x61, 0x6c, 0x69, 0x7a, 0x65, 0x64, 0x2e, 0x68, 0x70, 0x70, 0x00
	.type		__unnamed_1,@object
	.size		__unnamed_1,(.L_0 - __unnamed_1)
__unnamed_1:
        /* <DEDUP_REMOVED lines=176> */
        /*0b72*/ 	.byte	0x74, 0x69, 0x74, 0x79, 0x5d, 0x00
.L_0:


//--------------------- .nv.shared._ZN7cutlass13device_kernelINS_4gemm6kernel13GemmUniversalIN4cute5tupleIJiiiiEEENS1_10collective13CollectiveMmaINS1_34MainloopSm90TmaGmmaWarpSpecializedILi5ENS5_IJNS4_1CILi1EEESB_SB_EEENS1_35KernelTmaWarpSpecializedCooperativeEEENS5_IJNSA_ILi256EEESF_NSA_ILi64EEEEEEfNS5_IJlSB_lEEEfSI_NS4_8TiledMMAINS4_8MMA_AtomIJNS4_4SM904GMMA30MMA_64x256x8_F32TF32TF32_SS_TNILNSM_7ScaleInE1ELSO_1EEEEEENS4_6LayoutINS5_IJNSA_ILi2EEESB_SB_EEENS5_IJSB_NSA_ILi0EEESU_EEEEENS5_IJNS4_10UnderscoreESX_SX_EEEEENS4_13SM90_TMA_LOADENS4_14ComposedLayoutINS4_7SwizzleILi3ELi4ELi3EEENS4_18smem_ptr_flag_bitsILi32EEENSR_INS5_IJNSA_ILi8EEENSA_ILi32EEEEEENS5_IJS17_SB_EEEEEEEvNS4_8identityES10_S1B_vS1C_EENS_8epilogue10collective6detail29Sm90TmaWarpSpecializedAdapterINS1F_15DefaultEpilogueIfSI_SI_NS1E_6thread17LinearCombinationIfLi1EffLNS1J_9ScaleType4KindE0ELNS_15FloatRoundStyleE2EfEENS1_15EpilogueDefaultEEEEEvvEEEEvNT_6ParamsE --------------------------
	.section	.nv.shared._ZN7cutlass13device_kernelINS_4gemm6kernel13GemmUniversalIN4cute5tupleIJiiiiEEENS1_10collective13CollectiveMmaINS1_34MainloopSm90TmaGmmaWarpSpecializedILi5ENS5_IJNS4_1CILi1EEESB_SB_EEENS1_35KernelTmaWarpSpecializedCooperativeEEENS5_IJNSA_ILi256EEESF_NSA_ILi64EEEEEEfNS5_IJlSB_lEEEfSI_NS4_8TiledMMAINS4_8MMA_AtomIJNS4_4SM904GMMA30MMA_64x256x8_F32TF32TF32_SS_TNILNSM_7ScaleInE1ELSO_1EEEEEENS4_6LayoutINS5_IJNSA_ILi2EEESB_SB_EEENS5_IJSB_NSA_ILi0EEESU_EEEEENS5_IJNS4_10UnderscoreESX_SX_EEEEENS4_13SM90_TMA_LOADENS4_14ComposedLayoutINS4_7SwizzleILi3ELi4ELi3EEENS4_18smem_ptr_flag_bitsILi32EEENSR_INS5_IJNSA_ILi8EEENSA_ILi32EEEEEENS5_IJS17_SB_EEEEEEEvNS4_8identityES10_S1B_vS1C_EENS_8epilogue10collective6detail29Sm90TmaWarpSpecializedAdapterINS1F_15DefaultEpilogueIfSI_SI_NS1E_6thread17LinearCombinationIfLi1EffLNS1J_9ScaleType4KindE0ELNS_15FloatRoundStyleE2EfEENS1_15EpilogueDefaultEEEEEvvEEEEvNT_6ParamsE,"aw",@nobits
	.sectionflags	@""
	.align	16
	.zero		1024


//--------------------- .nv.shared.reserved.0     --------------------------
	.section	.nv.shared.reserved.0,"aw",@nobits
	.weak		__nv_reservedSMEM_offset_0_alias
	.size		__nv_reservedSMEM_offset_0_alias, 0, 0
	.other		__nv_reservedSMEM_offset_0_alias,@"STO_CUDA_RESERVED_SHARED STV_DEFAULT"
__nv_reservedSMEM_offset_0_alias:
	.zero		0


//--------------------- .nv.global                --------------------------
	.section	.nv.global,"aw",@nobits
.nv.global:
	.type		_ZN40_INTERNAL_8657810a_4_k_cu_6d633410_196094cute1_E,@object
	.size		_ZN40_INTERNAL_8657810a_4_k_cu_6d633410_196094cute1_E,(_ZN40_INTERNAL_8657810a_4_k_cu_6d633410_196094cuda3std3__45__cpo6cbeginE - _ZN40_INTERNAL_8657810a_4_k_cu_6d633410_196094cute1_E)
_ZN40_INTERNAL_8657810a_4_k_cu_6d633410_196094cute1_E:
	.zero		1
	.type		_ZN40_INTERNAL_8657810a_4_k_cu_6d633410_196094cuda3std3__45__cpo6cbeginE,@object
	.size		_ZN40_INTERNAL_8657810a_4_k_cu_6d633410_196094cuda3std3__45__cpo6cbeginE,(_ZN40_INTERNAL_8657810a_4_k_cu_6d633410_196094cuda3std3__48in_placeE - _ZN40_INTERNAL_8657810a_4_k_cu_6d633410_196094cuda3std3__45__cpo6cbeginE)
_ZN40_INTERNAL_8657810a_4_k_cu_6d633410_196094cuda3std3__45__cpo6cbeginE:
	.zero		1
	.type		_ZN40_INTERNAL_8657810a_4_k_cu_6d633410_196094cuda3std3__48in_placeE,@object
	.size		_ZN40_INTERNAL_8657810a_4_k_cu_6d633410_196094cuda3std3__48in_placeE,(_ZN40_INTERNAL_8657810a_4_k_cu_6d633410_196094cuda3std6ranges3__45__cpo9iter_moveE - _ZN40_INTERNAL_8657810a_4_k_cu_6d633410_196094cuda3std3__48in_placeE)
_ZN40_INTERNAL_8657810a_4_k_cu_6d633410_196094cuda3std3__48in_placeE:
	.zero		1
	.type		_ZN40_INTERNAL_8657810a_4_k_cu_6d633410_196094cuda3std6ranges3__45__cpo9iter_moveE,@object
	.size		_ZN40_INTERNAL_8657810a_4_k_cu_6d633410_196094cuda3std6ranges3__45__cpo9iter_moveE,(_ZN40_INTERNAL_8657810a_4_k_cu_6d633410_196094cuda3std3__45__cpo5beginE - _ZN40_INTERNAL_8657810a_4_k_cu_6d633410_196094cuda3std6ranges3__45__cpo9iter_moveE)
_ZN40_INTERNAL_8657810a_4_k_cu_6d633410_196094cuda3std6ranges3__45__cpo9iter_moveE:
	.zero		1
	.type		_ZN40_INTERNAL_8657810a_4_k_cu_6d633410_196094cuda3std3__45__cpo5beginE,@object
	.size		_ZN40_INTERNAL_8657810a_4_k_cu_6d633410_196094cuda3std3__45__cpo5beginE,(_ZN40_INTERNAL_8657810a_4_k_cu_6d633410_196094cuda3std3__442_GLOBAL__N__8657810a_4_k_cu_6d633410_196096ignoreE - _ZN40_INTERNAL_8657810a_4_k_cu_6d633410_196094cuda3std3__45__cpo5beginE)
_ZN40_INTERNAL_8657810a_4_k_cu_6d633410_196094cuda3std3__45__cpo5beginE:
	.zero		1
	.type		_ZN40_INTERNAL_8657810a_4_k_cu_6d633410_196094cuda3std3__442_GLOBAL__N__8657810a_4_k_cu_6d633410_196096ignoreE,@object
	.size		_ZN40_INTERNAL_8657810a_4_k_cu_6d633410_196094cuda3std3__442_GLOBAL__N__8657810a_4_k_cu_6d633410_196096ignoreE,(_ZN40_INTERNAL_8657810a_4_k_cu_6d633410_196094cute7productE - _ZN40_INTERNAL_8657810a_4_k_cu_6d633410_196094cuda3std3__442_GLOBAL__N__8657810a_4_k_cu_6d633410_196096ignoreE)
_ZN40_INTERNAL_8657810a_4_k_cu_6d633410_196094cuda3std3__442_GLOBAL__N__8657810a_4_k_cu_6d633410_196096ignoreE:
	.zero		1
	.type		_ZN40_INTERNAL_8657810a_4_k_cu_6d633410_196094cute7productE,@object
	.size		_ZN40_INTERNAL_8657810a_4_k_cu_6d633410_196094cute7productE,(_ZN40_INTERNAL_8657810a_4_k_cu_6d633410_196094cuda3std3__45__cpo3endE - _ZN40_INTERNAL_8657810a_4_k_cu_6d633410_196094cute7productE)
_ZN40_INTERNAL_8657810a_4_k_cu_6d633410_196094cute7productE:
	.zero		1
	.type		_ZN40_INTERNAL_8657810a_4_k_cu_6d633410_196094cuda3std3__45__cpo3endE,@object
	.size		_ZN40_INTERNAL_8657810a_4_k_cu_6d633410_196094cuda3std3__45__cpo3endE,(_ZN40_INTERNAL_8657810a_4_k_cu_6d633410_196094cuda3std3__419piecewise_constructE - _ZN40_INTERNAL_8657810a_4_k_cu_6d633410_196094cuda3std3__45__cpo3endE)
_ZN40_INTERNAL_8657810a_4_k_cu_6d633410_196094cuda3std3__45__cpo3endE:
	.zero		1
	.type		_ZN40_INTERNAL_8657810a_4_k_cu_6d633410_196094cuda3std3__419piecewise_constructE,@object
	.size		_ZN40_INTERNAL_8657810a_4_k_cu_6d633410_196094cuda3std3__419piecewise_constructE,(_ZN40_INTERNAL_8657810a_4_k_cu_6d633410_196094cuda3std3__45__cpo4cendE - _ZN40_INTERNAL_8657810a_4_k_cu_6d633410_196094cuda3std3__419piecewise_constructE)
_ZN40_INTERNAL_8657810a_4_k_cu_6d633410_196094cuda3std3__419piecewise_constructE:
	.zero		1
	.type		_ZN40_INTERNAL_8657810a_4_k_cu_6d633410_196094cuda3std3__45__cpo4cendE,@object
	.size		_ZN40_INTERNAL_8657810a_4_k_cu_6d633410_196094cuda3std3__45__cpo4cendE,(_ZN40_INTERNAL_8657810a_4_k_cu_6d633410_196094cuda3std6ranges3__45__cpo4swapE - _ZN40_INTERNAL_8657810a_4_k_cu_6d633410_196094cuda3std3__45__cpo4cendE)
_ZN40_INTERNAL_8657810a_4_k_cu_6d633410_196094cuda3std3__45__cpo4cendE:
	.zero		1
	.type		_ZN40_INTERNAL_8657810a_4_k_cu_6d633410_196094cuda3std6ranges3__45__cpo4swapE,@object
	.size		_ZN40_INTERNAL_8657810a_4_k_cu_6d633410_196094cuda3std6ranges3__45__cpo4swapE,(.L_8 - _ZN40_INTERNAL_8657810a_4_k_cu_6d633410_196094cuda3std6ranges3__45__cpo4swapE)
_ZN40_INTERNAL_8657810a_4_k_cu_6d633410_196094cuda3std6ranges3__45__cpo4swapE:
	.zero		1
.L_8:


//--------------------- .nv.constant0._ZN7cutlass13device_kernelINS_4gemm6kernel13GemmUniversalIN4cute5tupleIJiiiiEEENS1_10collective13CollectiveMmaINS1_34MainloopSm90TmaGmmaWarpSpecializedILi5ENS5_IJNS4_1CILi1EEESB_SB_EEENS1_35KernelTmaWarpSpecializedCooperativeEEENS5_IJNSA_ILi256EEESF_NSA_ILi64EEEEEEfNS5_IJlSB_lEEEfSI_NS4_8TiledMMAINS4_8MMA_AtomIJNS4_4SM904GMMA30MMA_64x256x8_F32TF32TF32_SS_TNILNSM_7ScaleInE1ELSO_1EEEEEENS4_6LayoutINS5_IJNSA_ILi2EEESB_SB_EEENS5_IJSB_NSA_ILi0EEESU_EEEEENS5_IJNS4_10UnderscoreESX_SX_EEEEENS4_13SM90_TMA_LOADENS4_14ComposedLayoutINS4_7SwizzleILi3ELi4ELi3EEENS4_18smem_ptr_flag_bitsILi32EEENSR_INS5_IJNSA_ILi8EEENSA_ILi32EEEEEENS5_IJS17_SB_EEEEEEEvNS4_8identityES10_S1B_vS1C_EENS_8epilogue10collective6detail29Sm90TmaWarpSpecializedAdapterINS1F_15DefaultEpilogueIfSI_SI_NS1E_6thread17LinearCombinationIfLi1EffLNS1J_9ScaleType4KindE0ELNS_15FloatRoundStyleE2EfEENS1_15EpilogueDefaultEEEEEvvEEEEvNT_6ParamsE --------------------------
	.section	.nv.constant0._ZN7cutlass13device_kernelINS_4gemm6kernel13GemmUniversalIN4cute5tupleIJiiiiEEENS1_10collective13CollectiveMmaINS1_34MainloopSm90TmaGmmaWarpSpecializedILi5ENS5_IJNS4_1CILi1EEESB_SB_EEENS1_35KernelTmaWarpSpecializedCooperativeEEENS5_IJNSA_ILi256EEESF_NSA_ILi64EEEEEEfNS5_IJlSB_lEEEfSI_NS4_8TiledMMAINS4_8MMA_AtomIJNS4_4SM904GMMA30MMA_64x256x8_F32TF32TF32_SS_TNILNSM_7ScaleInE1ELSO_1EEEEEENS4_6LayoutINS5_IJNSA_ILi2EEESB_SB_EEENS5_IJSB_NSA_ILi0EEESU_EEEEENS5_IJNS4_10UnderscoreESX_SX_EEEEENS4_13SM90_TMA_LOADENS4_14ComposedLayoutINS4_7SwizzleILi3ELi4ELi3EEENS4_18smem_ptr_flag_bitsILi32EEENSR_INS5_IJNSA_ILi8EEENSA_ILi32EEEEEENS5_IJS17_SB_EEEEEEEvNS4_8identityES10_S1B_vS1C_EENS_8epilogue10collective6detail29Sm90TmaWarpSpecializedAdapterINS1F_15DefaultEpilogueIfSI_SI_NS1E_6thread17LinearCombinationIfLi1EffLNS1J_9ScaleType4KindE0ELNS_15FloatRoundStyleE2EfEENS1_15EpilogueDefaultEEEEEvvEEEEvNT_6ParamsE,"a",@progbits
	.sectionflags	@""
	.align	4
.nv.constant0._ZN7cutlass13device_kernelINS_4gemm6kernel13GemmUniversalIN4cute5tupleIJiiiiEEENS1_10collective13CollectiveMmaINS1_34MainloopSm90TmaGmmaWarpSpecializedILi5ENS5_IJNS4_1CILi1EEESB_SB_EEENS1_35KernelTmaWarpSpecializedCooperativeEEENS5_IJNSA_ILi256EEESF_NSA_ILi64EEEEEEfNS5_IJlSB_lEEEfSI_NS4_8TiledMMAINS4_8MMA_AtomIJNS4_4SM904GMMA30MMA_64x256x8_F32TF32TF32_SS_TNILNSM_7ScaleInE1ELSO_1EEEEEENS4_6LayoutINS5_IJNSA_ILi2EEESB_SB_EEENS5_IJSB_NSA_ILi0EEESU_EEEEENS5_IJNS4_10UnderscoreESX_SX_EEEEENS4_13SM90_TMA_LOADENS4_14ComposedLayoutINS4_7SwizzleILi3ELi4ELi3EEENS4_18smem_ptr_flag_bitsILi32EEENSR_INS5_IJNSA_ILi8EEENSA_ILi32EEEEEENS5_IJS17_SB_EEEEEEEvNS4_8identityES10_S1B_vS1C_EENS_8epilogue10collective6detail29Sm90TmaWarpSpecializedAdapterINS1F_15DefaultEpilogueIfSI_SI_NS1E_6thread17LinearCombinationIfLi1EffLNS1J_9ScaleType4KindE0ELNS_15FloatRoundStyleE2EfEENS1_15EpilogueDefaultEEEEEvvEEEEvNT_6ParamsE:
	.zero		1664


//--------------------- SYMBOLS --------------------------

	.type		.nv.reservedSmem.offset0,@object
	.size		.nv.reservedSmem.offset0,0x4
	.type		__assertfail,@function
